# CuTe-DSL kernel — source=fa4 family=fa4_bwd_sm90
# config = {"dtype": "BFloat16", "causal": true, "head_dim": 96}


// ===== COMPILED SASS (sm_90) =====

	.headerflags	@"EF_CUDA_TEXMODE_UNIFIED EF_CUDA_64BIT_ADDRESS EF_CUDA_ACCELERATORS EF_CUDA_SM90 EF_CUDA_VIRTUAL_SM(EF_CUDA_SM90)"
	.elftype	@"ET_EXEC"


//--------------------- .nv.info                  --------------------------
	.section	.nv.info,"",@"SHT_CUDA_INFO"
	.align	4


	//----- nvinfo : EIATTR_REGCOUNT
	.align		4
        /*0000*/ 	.byte	0x04, 0x2f
        /*0002*/ 	.short	(.L_1 - .L_0)
	.align		4
.L_0:
        /*0004*/ 	.word	index@(kernel_cutlass_kernel_flash_attncuteflash_bwd_sm90FlashAttentionBackwardSm90_object_at__tensor0000o9611101213_tensor0000o9611101213_tensor0000o9611101213_tensor0000o9611101213_tensor0000o_0)
        /*0008*/ 	.word	0x000000a8


	//----- nvinfo : EIATTR_FRAME_SIZE
	.align		4
.L_1:
        /*000c*/ 	.byte	0x04, 0x11
        /*000e*/ 	.short	(.L_3 - .L_2)
	.align		4
.L_2:
        /*0010*/ 	.word	index@(kernel_cutlass_kernel_flash_attncuteflash_bwd_sm90FlashAttentionBackwardSm90_object_at__tensor0000o9611101213_tensor0000o9611101213_tensor0000o9611101213_tensor0000o9611101213_tensor0000o_0)
        /*0014*/ 	.word	0x00000000


	//----- nvinfo : EIATTR_MIN_STACK_SIZE
	.align		4
.L_3:
        /*0018*/ 	.byte	0x04, 0x12
        /*001a*/ 	.short	(.L_5 - .L_4)
	.align		4
.L_4:
        /*001c*/ 	.word	index@(kernel_cutlass_kernel_flash_attncuteflash_bwd_sm90FlashAttentionBackwardSm90_object_at__tensor0000o9611101213_tensor0000o9611101213_tensor0000o9611101213_tensor0000o9611101213_tensor0000o_0)
        /*0020*/ 	.word	0x00000000
.L_5:


//--------------------- .nv.info.kernel_cutlass_kernel_flash_attncuteflash_bwd_sm90FlashAttentionBackwardSm90_object_at__tensor0000o9611101213_tensor0000o9611101213_tensor0000o9611101213_tensor0000o9611101213_tensor0000o_0 --------------------------
	.section	.nv.info.kernel_cutlass_kernel_flash_attncuteflash_bwd_sm90FlashAttentionBackwardSm90_object_at__tensor0000o9611101213_tensor0000o9611101213_tensor0000o9611101213_tensor0000o9611101213_tensor0000o_0,"",@"SHT_CUDA_INFO"
	.sectionflags	@""
	.align	4


	//----- nvinfo : EIATTR_CUDA_API_VERSION
	.align		4
        /*0000*/ 	.byte	0x04, 0x37
        /*0002*/ 	.short	(.L_7 - .L_6)
.L_6:
        /*0004*/ 	.word	0x00000081


	//----- nvinfo : EIATTR_KPARAM_INFO
	.align		4
.L_7:
        /*0008*/ 	.byte	0x04, 0x17
        /*000a*/ 	.short	(.L_9 - .L_8)
.L_8:
        /*000c*/ 	.word	0x00000000
        /*0010*/ 	.short	0x0018
        /*0012*/ 	.short	0x0400
        /*0014*/ 	.byte	0x00, 0xf0, 0x31, 0x00


	//----- nvinfo : EIATTR_KPARAM_INFO
	.align		4
.L_9:
        /*0018*/ 	.byte	0x04, 0x17
        /*001a*/ 	.short	(.L_11 - .L_10)
.L_10:
        /*001c*/ 	.word	0x00000000
        /*0020*/ 	.short	0x0017
        /*0022*/ 	.short	0x03fc
        /*0024*/ 	.byte	0x00, 0xf0, 0x11, 0x00


	//----- nvinfo : EIATTR_KPARAM_INFO
	.align		4
.L_11:
        /*0028*/ 	.byte	0x04, 0x17
        /*002a*/ 	.short	(.L_13 - .L_12)
.L_12:
        /*002c*/ 	.word	0x00000000
        /*0030*/ 	.short	0x0016
        /*0032*/ 	.short	0x03f8
        /*0034*/ 	.byte	0x00, 0xf0, 0x11, 0x00


	//----- nvinfo : EIATTR_KPARAM_INFO
	.align		4
.L_13:
        /*0038*/ 	.byte	0x04, 0x17
        /*003a*/ 	.short	(.L_15 - .L_14)
.L_14:
        /*003c*/ 	.word	0x00000000
        /*0040*/ 	.short	0x0015
        /*0042*/ 	.short	0x03f4
        /*0044*/ 	.byte	0x00, 0xf0, 0x11, 0x00


	//----- nvinfo : EIATTR_KPARAM_INFO
	.align		4
.L_15:
        /*0048*/ 	.byte	0x04, 0x17
        /*004a*/ 	.short	(.L_17 - .L_16)
.L_16:
        /*004c*/ 	.word	0x00000000
        /*0050*/ 	.short	0x0014
        /*0052*/ 	.short	0x03f0
        /*0054*/ 	.byte	0x00, 0xf0, 0x11, 0x00


	//----- nvinfo : EIATTR_KPARAM_INFO
	.align		4
.L_17:
        /*0058*/ 	.byte	0x04, 0x17
        /*005a*/ 	.short	(.L_19 - .L_18)
.L_18:
        /*005c*/ 	.word	0x00000000
        /*0060*/ 	.short	0x0013
        /*0062*/ 	.short	0x03ec
        /*0064*/ 	.byte	0x00, 0xf0, 0x11, 0x00


	//----- nvinfo : EIATTR_KPARAM_INFO
	.align		4
.L_19:
        /*0068*/ 	.byte	0x04, 0x17
        /*006a*/ 	.short	(.L_21 - .L_20)
.L_20:
        /*006c*/ 	.word	0x00000000
        /*0070*/ 	.short	0x0012
        /*0072*/ 	.short	0x03eb
        /*0074*/ 	.byte	0x00, 0xf0, 0x05, 0x00


	//----- nvinfo : EIATTR_KPARAM_INFO
	.align		4
.L_21:
        /*0078*/ 	.byte	0x04, 0x17
        /*007a*/ 	.short	(.L_23 - .L_22)
.L_22:
        /*007c*/ 	.word	0x00000000
        /*0080*/ 	.short	0x0011
        /*0082*/ 	.short	0x03ea
        /*0084*/ 	.byte	0x00, 0xf0, 0x05, 0x00


	//----- nvinfo : EIATTR_KPARAM_INFO
	.align		4
.L_23:
        /*0088*/ 	.byte	0x04, 0x17
        /*008a*/ 	.short	(.L_25 - .L_24)
.L_24:
        /*008c*/ 	.word	0x00000000
        /*0090*/ 	.short	0x0010
        /*0092*/ 	.short	0x03e9
        /*0094*/ 	.byte	0x00, 0xf0, 0x05, 0x00


	//----- nvinfo : EIATTR_KPARAM_INFO
	.align		4
.L_25:
        /*0098*/ 	.byte	0x04, 0x17
        /*009a*/ 	.short	(.L_27 - .L_26)
.L_26:
        /*009c*/ 	.word	0x00000000
        /*00a0*/ 	.short	0x000f
        /*00a2*/ 	.short	0x03e8
        /*00a4*/ 	.byte	0x00, 0xf0, 0x05, 0x00


	//----- nvinfo : EIATTR_KPARAM_INFO
	.align		4
.L_27:
        /*00a8*/ 	.byte	0x04, 0x17
        /*00aa*/ 	.short	(.L_29 - .L_28)
.L_28:
        /*00ac*/ 	.word	0x00000000
        /*00b0*/ 	.short	0x000e
        /*00b2*/ 	.short	0x03c0
        /*00b4*/ 	.byte	0x00, 0xf0, 0xa1, 0x00


	//----- nvinfo : EIATTR_KPARAM_INFO
	.align		4
.L_29:
        /*00b8*/ 	.byte	0x04, 0x17
        /*00ba*/ 	.short	(.L_31 - .L_30)
.L_30:
        /*00bc*/ 	.word	0x00000000
        /*00c0*/ 	.short	0x000d
        /*00c2*/ 	.short	0x0398
        /*00c4*/ 	.byte	0x00, 0xf0, 0xa1, 0x00


	//----- nvinfo : EIATTR_KPARAM_INFO
	.align		4
.L_31:
        /*00c8*/ 	.byte	0x04, 0x17
        /*00ca*/ 	.short	(.L_33 - .L_32)
.L_32:
        /*00cc*/ 	.word	0x00000000
        /*00d0*/ 	.short	0x000c
        /*00d2*/ 	.short	0x0370
        /*00d4*/ 	.byte	0x00, 0xf0, 0xa1, 0x00


	//----- nvinfo : EIATTR_KPARAM_INFO
	.align		4
.L_33:
        /*00d8*/ 	.byte	0x04, 0x17
        /*00da*/ 	.short	(.L_35 - .L_34)
.L_34:
        /*00dc*/ 	.word	0x00000000
        /*00e0*/ 	.short	0x000b
        /*00e2*/ 	.short	0x02f0
        /*00e4*/ 	.byte	0x00, 0xf0, 0x01, 0x02


	//----- nvinfo : EIATTR_KPARAM_INFO
	.align		4
.L_35:
        /*00e8*/ 	.byte	0x04, 0x17
        /*00ea*/ 	.short	(.L_37 - .L_36)
.L_36:
        /*00ec*/ 	.word	0x00000000
        /*00f0*/ 	.short	0x000a
        /*00f2*/ 	.short	0x0270
        /*00f4*/ 	.byte	0x00, 0xf0, 0x01, 0x02


	//----- nvinfo : EIATTR_KPARAM_INFO
	.align		4
.L_37:
        /*00f8*/ 	.byte	0x04, 0x17
        /*00fa*/ 	.short	(.L_39 - .L_38)
.L_38:
        /*00fc*/ 	.word	0x00000000
        /*0100*/ 	.short	0x0009
        /*0102*/ 	.short	0x01f0
        /*0104*/ 	.byte	0x00, 0xf0, 0x01, 0x02


	//----- nvinfo : EIATTR_KPARAM_INFO
	.align		4
.L_39:
        /*0108*/ 	.byte	0x04, 0x17
        /*010a*/ 	.short	(.L_41 - .L_40)
.L_40:
        /*010c*/ 	.word	0x00000000
        /*0110*/ 	.short	0x0008
        /*0112*/ 	.short	0x0170
        /*0114*/ 	.byte	0x00, 0xf0, 0x01, 0x02


	//----- nvinfo : EIATTR_KPARAM_INFO
	.align		4
.L_41:
        /*0118*/ 	.byte	0x04, 0x17
        /*011a*/ 	.short	(.L_43 - .L_42)
.L_42:
        /*011c*/ 	.word	0x00000000
        /*0120*/ 	.short	0x0007
        /*0122*/ 	.short	0x00f0
        /*0124*/ 	.byte	0x00, 0xf0, 0x01, 0x02


	//----- nvinfo : EIATTR_KPARAM_INFO
	.align		4
.L_43:
        /*0128*/ 	.byte	0x04, 0x17
        /*012a*/ 	.short	(.L_45 - .L_44)
.L_44:
        /*012c*/ 	.word	0x00000000
        /*0130*/ 	.short	0x0006
        /*0132*/ 	.short	0x0070
        /*0134*/ 	.byte	0x00, 0xf0, 0x01, 0x02


	//----- nvinfo : EIATTR_KPARAM_INFO
	.align		4
.L_45:
        /*0138*/ 	.byte	0x04, 0x17
        /*013a*/ 	.short	(.L_47 - .L_46)
.L_46:
        /*013c*/ 	.word	0x00000000
        /*0140*/ 	.short	0x0005
        /*0142*/ 	.short	0x003c
        /*0144*/ 	.byte	0x00, 0xf0, 0x31, 0x00


	//----- nvinfo : EIATTR_KPARAM_INFO
	.align		4
.L_47:
        /*0148*/ 	.byte	0x04, 0x17
        /*014a*/ 	.short	(.L_49 - .L_48)
.L_48:
        /*014c*/ 	.word	0x00000000
        /*0150*/ 	.short	0x0004
        /*0152*/ 	.short	0x0030
        /*0154*/ 	.byte	0x00, 0xf0, 0x31, 0x00


	//----- nvinfo : EIATTR_KPARAM_INFO
	.align		4
.L_49:
        /*0158*/ 	.byte	0x04, 0x17
        /*015a*/ 	.short	(.L_51 - .L_50)
.L_50:
        /*015c*/ 	.word	0x00000000
        /*0160*/ 	.short	0x0003
        /*0162*/ 	.short	0x0024
        /*0164*/ 	.byte	0x00, 0xf0, 0x31, 0x00


	//----- nvinfo : EIATTR_KPARAM_INFO
	.align		4
.L_51:
        /*0168*/ 	.byte	0x04, 0x17
        /*016a*/ 	.short	(.L_53 - .L_52)
.L_52:
        /*016c*/ 	.word	0x00000000
        /*0170*/ 	.short	0x0002
        /*0172*/ 	.short	0x0018
        /*0174*/ 	.byte	0x00, 0xf0, 0x31, 0x00


	//----- nvinfo : EIATTR_KPARAM_INFO
	.align		4
.L_53:
        /*0178*/ 	.byte	0x04, 0x17
        /*017a*/ 	.short	(.L_55 - .L_54)
.L_54:
        /*017c*/ 	.word	0x00000000
        /*0180*/ 	.short	0x0001
        /*0182*/ 	.short	0x000c
        /*0184*/ 	.byte	0x00, 0xf0, 0x31, 0x00


	//----- nvinfo : EIATTR_KPARAM_INFO
	.align		4
.L_55:
        /*0188*/ 	.byte	0x04, 0x17
        /*018a*/ 	.short	(.L_57 - .L_56)
.L_56:
        /*018c*/ 	.word	0x00000000
        /*0190*/ 	.short	0x0000
        /*0192*/ 	.short	0x0000
        /*0194*/ 	.byte	0x00, 0xf0, 0x31, 0x00


	//----- nvinfo : EIATTR_SPARSE_MMA_MASK
	.align		4
.L_57:
        /*0198*/ 	.byte	0x03, 0x50
        /*019a*/ 	.short	0x0000


	//----- nvinfo : EIATTR_MAXREG_COUNT
	.align		4
        /*019c*/ 	.byte	0x03, 0x1b
        /*019e*/ 	.short	0x00a8


	//----- nvinfo : EIATTR_COOP_GROUP_MASK_REGIDS
	.align		4
        /*01a0*/ 	.byte	0x04, 0x29
        /*01a2*/ 	.short	(.L_59 - .L_58)


	//   ....[0]....
.L_58:
        /*01a4*/ 	.word	0xffffffff


	//----- nvinfo : EIATTR_COOP_GROUP_INSTR_OFFSETS
	.align		4
.L_59:
        /*01a8*/ 	.byte	0x04, 0x28
        /*01aa*/ 	.short	(.L_61 - .L_60)


	//   ....[0]....
.L_60:
        /*01ac*/ 	.word	0x00002ce0


	//----- nvinfo : EIATTR_REG_RECONFIG
	.align		4
.L_61:
        /*01b0*/ 	.byte	0x01, 0x54
	.zero		2


	//----- nvinfo : EIATTR_MBARRIER_INSTR_OFFSETS
	.align		4
        /*01b4*/ 	.byte	0x04, 0x39
        /*01b6*/ 	.short	(.L_63 - .L_62)


	//   ....[0]....
.L_62:
        /*01b8*/ 	.word	0x000002d0
        /*01bc*/ 	.word	0x000000ff
        /*01c0*/ 	.word	0x00000000
        /*01c4*/ 	.short	0x0100
        /*01c6*/ 	.byte	0x08
	.zero		1


	//   ....[1]....
        /*01c8*/ 	.word	0x000002e0
        /*01cc*/ 	.word	0x000000ff
        /*01d0*/ 	.word	0x00000008
        /*01d4*/ 	.short	0x0100
        /*01d6*/ 	.byte	0x08
	.zero		1


	//   ....[2]....
        /*01d8*/ 	.word	0x000002f0
        /*01dc*/ 	.word	0x000000ff
        /*01e0*/ 	.word	0x00000010
        /*01e4*/ 	.short	0x0100
        /*01e6*/ 	.byte	0x08
	.zero		1


	//   ....[3]....
        /*01e8*/ 	.word	0x00000300
        /*01ec*/ 	.word	0x000000ff
        /*01f0*/ 	.word	0x00000018
        /*01f4*/ 	.short	0x0100
        /*01f6*/ 	.byte	0x08
	.zero		1


	//   ....[4]....
        /*01f8*/ 	.word	0x00000310
        /*01fc*/ 	.word	0x000000ff
        /*0200*/ 	.word	0x00000020
        /*0204*/ 	.short	0x0100
        /*0206*/ 	.byte	0x09
	.zero		1


	//   ....[5]....
        /*0208*/ 	.word	0x00000320
        /*020c*/ 	.word	0x000000ff
        /*0210*/ 	.word	0x00000028
        /*0214*/ 	.short	0x0100
        /*0216*/ 	.byte	0x09
	.zero		1


	//   ....[6]....
        /*0218*/ 	.word	0x00000330
        /*021c*/ 	.word	0x000000ff
        /*0220*/ 	.word	0x00000030
        /*0224*/ 	.short	0x0100
        /*0226*/ 	.byte	0x09
	.zero		1


	//   ....[7]....
        /*0228*/ 	.word	0x00000340
        /*022c*/ 	.word	0x000000ff
        /*0230*/ 	.word	0x00000038
        /*0234*/ 	.short	0x0100
        /*0236*/ 	.byte	0x09
	.zero		1


	//   ....[8]....
        /*0238*/ 	.word	0x00000580
        /*023c*/ 	.word	0x000000ff
        /*0240*/ 	.word	0x00000010
        /*0244*/ 	.short	0x010a
        /*0246*/ 	.byte	0x21
	.zero		1


	//   ....[9]....
        /*0248*/ 	.word	0x00000f70
        /*024c*/ 	.word	0x000000ff
        /*0250*/ 	.word	0x00000030
        /*0254*/ 	.short	0x010a
        /*0256*/ 	.byte	0x21
	.zero		1


	//   ....[10]....
        /*0258*/ 	.word	0x000015b0
        /*025c*/ 	.word	0x000000ff
        /*0260*/ 	.word	0x00000018
        /*0264*/ 	.short	0x010a
        /*0266*/ 	.byte	0x21
	.zero		1


	//   ....[11]....
        /*0268*/ 	.word	0x00001810
        /*026c*/ 	.word	0x000000ff
        /*0270*/ 	.word	0x00000038
        /*0274*/ 	.short	0x010a
        /*0276*/ 	.byte	0x21
	.zero		1


	//   ....[12]....
        /*0278*/ 	.word	0x00001ac0
        /*027c*/ 	.word	0x000000ff
        /*0280*/ 	.word	0x00000010
        /*0284*/ 	.short	0x010a
        /*0286*/ 	.byte	0x21
	.zero		1


	//   ....[13]....
        /*0288*/ 	.word	0x00001d70
        /*028c*/ 	.word	0x000000ff
        /*0290*/ 	.word	0x00000030
        /*0294*/ 	.short	0x010a
        /*0296*/ 	.byte	0x21
	.zero		1


	//   ....[14]....
        /*0298*/ 	.word	0x000020b0
        /*029c*/ 	.word	0x000000ff
        /*02a0*/ 	.word	0x00000018
        /*02a4*/ 	.short	0x010a
        /*02a6*/ 	.byte	0x21
	.zero		1


	//   ....[15]....
        /*02a8*/ 	.word	0x00002430
        /*02ac*/ 	.word	0x000000ff
        /*02b0*/ 	.word	0x00000038
        /*02b4*/ 	.short	0x010a
        /*02b6*/ 	.byte	0x21
	.zero		1


	//   ....[16]....
        /*02b8*/ 	.word	0x000035d0
        /*02bc*/ 	.word	0x000000ff
        /*02c0*/ 	.word	0x00000000
        /*02c4*/ 	.short	0x010a
        /*02c6*/ 	.byte	0x16
	.zero		1


	//   ....[17]....
        /*02c8*/ 	.word	0x00003640
        /*02cc*/ 	.word	0x000000ff
        /*02d0*/ 	.word	0x00000000
        /*02d4*/ 	.short	0x010a
        /*02d6*/ 	.byte	0x16
	.zero		1


	//   ....[18]....
        /*02d8*/ 	.word	0x000038a0
        /*02dc*/ 	.word	0x000000ff
        /*02e0*/ 	.word	0x00000020
        /*02e4*/ 	.short	0x010a
        /*02e6*/ 	.byte	0x16
	.zero		1


	//   ....[19]....
        /*02e8*/ 	.word	0x000038c0
        /*02ec*/ 	.word	0x000000ff
        /*02f0*/ 	.word	0x00000020
        /*02f4*/ 	.short	0x010a
        /*02f6*/ 	.byte	0x16
	.zero		1


	//   ....[20]....
        /*02f8*/ 	.word	0x00005240
        /*02fc*/ 	.word	0x000000ff
        /*0300*/ 	.word	0x00000030
        /*0304*/ 	.short	0x0101
        /*0306*/ 	.byte	0x16
	.zero		1


	//   ....[21]....
        /*0308*/ 	.word	0x000054a0
        /*030c*/ 	.word	0x000000ff
        /*0310*/ 	.word	0x00000010
        /*0314*/ 	.short	0x0101
        /*0316*/ 	.byte	0x16
	.zero		1


	//   ....[22]....
        /*0318*/ 	.word	0x000064e0
        /*031c*/ 	.word	0x00000005
        /*0320*/ 	.word	0x00000010
        /*0324*/ 	.short	0x010a
        /*0326*/ 	.byte	0x3f
	.zero		1


	//   ....[23]....
        /*0328*/ 	.word	0x00006560
        /*032c*/ 	.word	0x00000005
        /*0330*/ 	.word	0x00000030
        /*0334*/ 	.short	0x010a
        /*0336*/ 	.byte	0x3f
	.zero		1


	//   ....[24]....
        /*0338*/ 	.word	0x000065d0
        /*033c*/ 	.word	0x00000009
        /*0340*/ 	.word	0x00000018
        /*0344*/ 	.short	0x010a
        /*0346*/ 	.byte	0x3f
	.zero		1


	//   ....[25]....
        /*0348*/ 	.word	0x00006640
        /*034c*/ 	.word	0x00000009
        /*0350*/ 	.word	0x00000038
        /*0354*/ 	.short	0x010a
        /*0356*/ 	.byte	0x3f
	.zero		1


	//   ....[26]....
        /*0358*/ 	.word	0x000066c0
        /*035c*/ 	.word	0x00000009
        /*0360*/ 	.word	0x00000010
        /*0364*/ 	.short	0x010a
        /*0366*/ 	.byte	0x3f
	.zero		1


	//   ....[27]....
        /*0368*/ 	.word	0x00006730
        /*036c*/ 	.word	0x00000009
        /*0370*/ 	.word	0x00000030
        /*0374*/ 	.short	0x010a
        /*0376*/ 	.byte	0x3f
	.zero		1


	//   ....[28]....
        /*0378*/ 	.word	0x000067a0
        /*037c*/ 	.word	0x00000005
        /*0380*/ 	.word	0x00000018
        /*0384*/ 	.short	0x010a
        /*0386*/ 	.byte	0x3f
	.zero		1


	//   ....[29]....
        /*0388*/ 	.word	0x00006810
        /*038c*/ 	.word	0x00000005
        /*0390*/ 	.word	0x00000038
        /*0394*/ 	.short	0x010a
        /*0396*/ 	.byte	0x3f
	.zero		1


	//   ....[30]....
        /*0398*/ 	.word	0x00006890
        /*039c*/ 	.word	0x00000007
        /*03a0*/ 	.word	0x00000000
        /*03a4*/ 	.short	0x010a
        /*03a6*/ 	.byte	0x3f
	.zero		1


	//   ....[31]....
        /*03a8*/ 	.word	0x00006900
        /*03ac*/ 	.word	0x0000000b
        /*03b0*/ 	.word	0x00000020
        /*03b4*/ 	.short	0x010a
        /*03b6*/ 	.byte	0x3f
	.zero		1


	//----- nvinfo : EIATTR_NUM_MBARRIERS
	.align		4
.L_63:
        /*03b8*/ 	.byte	0x03, 0x38
        /*03ba*/ 	.short	0x0008


	//----- nvinfo : EIATTR_EXIT_INSTR_OFFSETS
	.align		4
        /*03bc*/ 	.byte	0x04, 0x1c
        /*03be*/ 	.short	(.L_65 - .L_64)


	//   ....[0]....
.L_64:
        /*03c0*/ 	.word	0x00002660


	//   ....[1]....
        /*03c4*/ 	.word	0x00006280


	//   ....[2]....
        /*03c8*/ 	.word	0x000064a0


	//----- nvinfo : EIATTR_REQNTID
	.align		4
.L_65:
        /*03cc*/ 	.byte	0x04, 0x10
        /*03ce*/ 	.short	(.L_67 - .L_66)
.L_66:
        /*03d0*/ 	.word	0x00000180
        /*03d4*/ 	.word	0x00000001
        /*03d8*/ 	.word	0x00000001


	//----- nvinfo : EIATTR_CBANK_PARAM_SIZE
	.align		4
.L_67:
        /*03dc*/ 	.byte	0x03, 0x19
        /*03de*/ 	.short	0x040c


	//----- nvinfo : EIATTR_PARAM_CBANK
	.align		4
        /*03e0*/ 	.byte	0x04, 0x0a
        /*03e2*/ 	.short	(.L_69 - .L_68)
	.align		4
.L_68:
        /*03e4*/ 	.word	index@(.nv.constant0.kernel_cutlass_kernel_flash_attncuteflash_bwd_sm90FlashAttentionBackwardSm90_object_at__tensor0000o9611101213_tensor0000o9611101213_tensor0000o9611101213_tensor0000o9611101213_tensor0000o_0)
        /*03e8*/ 	.short	0x0210
        /*03ea*/ 	.short	0x040c


	//----- nvinfo : EIATTR_SW_WAR
	.align		4
.L_69:
        /*03ec*/ 	.byte	0x04, 0x36
        /*03ee*/ 	.short	(.L_71 - .L_70)
.L_70:
        /*03f0*/ 	.word	0x00000008
.L_71:


//--------------------- .nv.callgraph             --------------------------
	.section	.nv.callgraph,"",@"SHT_CUDA_CALLGRAPH"
	.align	4
	.sectionentsize	8
	.align		4
        /*0000*/ 	.word	0x00000000
	.align		4
        /*0004*/ 	.word	0xffffffff
	.align		4
        /*0008*/ 	.word	0x00000000
	.align		4
        /*000c*/ 	.word	0xfffffffe
	.align		4
        /*0010*/ 	.word	0x00000000
	.align		4
        /*0014*/ 	.word	0xfffffffd
	.align		4
        /*0018*/ 	.word	0x00000000
	.align		4
        /*001c*/ 	.word	0xfffffffc


//--------------------- .text.kernel_cutlass_kernel_flash_attncuteflash_bwd_sm90FlashAttentionBackwardSm90_object_at__tensor0000o9611101213_tensor0000o9611101213_tensor0000o9611101213_tensor0000o9611101213_tensor0000o_0 --------------------------
	.section	.text.kernel_cutlass_kernel_flash_attncuteflash_bwd_sm90FlashAttentionBackwardSm90_object_at__tensor0000o9611101213_tensor0000o9611101213_tensor0000o9611101213_tensor0000o9611101213_tensor0000o_0,"ax",@progbits
	.sectionflags	@"SHF_BARRIERS=16"
	.align	128
        .global         kernel_cutlass_kernel_flash_attncuteflash_bwd_sm90FlashAttentionBackwardSm90_object_at__tensor0000o9611101213_tensor0000o9611101213_tensor0000o9611101213_tensor0000o9611101213_tensor0000o_0
        .type           kernel_cutlass_kernel_flash_attncuteflash_bwd_sm90FlashAttentionBackwardSm90_object_at__tensor0000o9611101213_tensor0000o9611101213_tensor0000o9611101213_tensor0000o9611101213_tensor0000o_0,@function
        .size           kernel_cutlass_kernel_flash_attncuteflash_bwd_sm90FlashAttentionBackwardSm90_object_at__tensor0000o9611101213_tensor0000o9611101213_tensor0000o9611101213_tensor0000o9611101213_tensor0000o_0,(.L_x_40 - kernel_cutlass_kernel_flash_attncuteflash_bwd_sm90FlashAttentionBackwardSm90_object_at__tensor0000o9611101213_tensor0000o9611101213_tensor0000o9611101213_tensor0000o9611101213_tensor0000o_0)
        .other          kernel_cutlass_kernel_flash_attncuteflash_bwd_sm90FlashAttentionBackwardSm90_object_at__tensor0000o9611101213_tensor0000o9611101213_tensor0000o9611101213_tensor0000o9611101213_tensor0000o_0,@"STO_CUDA_ENTRY STV_DEFAULT"
kernel_cutlass_kernel_flash_attncuteflash_bwd_sm90FlashAttentionBackwardSm90_object_at__tensor0000o9611101213_tensor0000o9611101213_tensor0000o9611101213_tensor0000o9611101213_tensor0000o_0:
.text.kernel_cutlass_kernel_flash_attncuteflash_bwd_sm90FlashAttentionBackwardSm90_object_at__tensor0000o9611101213_tensor0000o9611101213_tensor0000o9611101213_tensor0000o9611101213_tensor0000o_0:
[----:B------:R-:W1:Y:S01]  /*0000*/  LDC R1, c[0x0][0x28] ;  /* 0x00000a00ff017b82 */ /* 0x000e620000000800 */
[----:B------:R-:W2:Y:S02]  /*0010*/  S2R R7, SR_TID.X ;  /* 0x0000000000077919 */ /* 0x000ea40000002100 */
[----:B--2---:R-:W-:-:S04]  /*0020*/  SHF.R.U32.HI R0, RZ, 0x5, R7 ;  /* 0x00000005ff007819 */ /* 0x004fc80000011607 */
[----:B------:R-:W-:-:S13]  /*0030*/  ISETP.NE.AND P0, PT, R0, RZ, PT ;  /* 0x000000ff0000720c */ /* 0x000fda0003f05270 */
[----:B-1----:R-:W-:Y:S05]  /*0040*/  @P0 BRA `(.L_x_0) ;  /* 0x0000000000c40947 */ /* 0x002fea0003800000 */
[----:B------:R-:W1:Y:S01]  /*0050*/  S2UR UR8, SR_CgaCtaId ;  /* 0x00000000000879c3 */ /* 0x000e620000008800 */
[----:B------:R-:W-:Y:S01]  /*0060*/  ULDC.64 UR12, c[0x0][0x198] ;  /* 0x00006600000c7ab9 */ /* 0x000fe20000000a00 */
[----:B------:R-:W-:Y:S01]  /*0070*/  UMOV UR4, 0x400 ;  /* 0x0000040000047882 */ /* 0x000fe20000000000 */
[----:B------:R-:W-:Y:S02]  /*0080*/  UIADD3 UR18, UP0, UR12, 0x70, URZ ;  /* 0x000000700c127890 */ /* 0x000fe4000ff1e03f */
[----:B------:R-:W-:Y:S02]  /*0090*/  UIADD3 UR20, UP1, UR12, 0xf0, URZ ;  /* 0x000000f00c147890 */ /* 0x000fe4000ff3e03f */
[----:B------:R-:W-:Y:S01]  /*00a0*/  UIADD3 UR22, UP2, UR12, 0x170, URZ ;  /* 0x000001700c167890 */ /* 0x000fe2000ff5e03f */
[----:B------:R-:W2:Y:S01]  /*00b0*/  S2UR UR6, SR_CgaCtaId ;  /* 0x00000000000679c3 */ /* 0x000ea20000008800 */
[----:B------:R-:W-:Y:S02]  /*00c0*/  UIADD3 UR24, UP3, UR12, 0x1f0, URZ ;  /* 0x000001f00c187890 */ /* 0x000fe4000ff7e03f */
[----:B------:R-:W-:-:S02]  /*00d0*/  UIADD3 UR26, UP4, UR12, 0x270, URZ ;  /* 0x000002700c1a7890 */ /* 0x000fc4000ff9e03f */
[----:B------:R-:W-:Y:S01]  /*00e0*/  UIADD3.X UR19, URZ, UR13, URZ, UP0, !UPT ;  /* 0x0000000d3f137290 */ /* 0x000fe200087fe43f */
[----:B------:R-:W-:Y:S01]  /*00f0*/  UMOV UR7, 0x1 ;  /* 0x0000000100077882 */ /* 0x000fe20000000000 */
[----:B------:R-:W-:Y:S02]  /*0100*/  UIADD3 UR12, UP5, UR12, 0x2f0, URZ ;  /* 0x000002f00c0c7890 */ /* 0x000fe4000ffbe03f */
[----:B------:R-:W-:-:S04]  /*0110*/  UIADD3 UR14, -UR7, 0x100000, URZ ;  /* 0x00100000070e7890 */ /* 0x000fc8000fffe13f */
[----:B------:R-:W-:Y:S02]  /*0120*/  USHF.L.U32 UR15, UR14, 0xb, URZ ;  /* 0x0000000b0e0f7899 */ /* 0x000fe4000800063f */
[----:B------:R-:W-:Y:S02]  /*0130*/  USHF.L.U32 UR14, UR14, 0x1, URZ ;  /* 0x000000010e0e7899 */ /* 0x000fe4000800063f */
[----:B------:R-:W-:Y:S02]  /*0140*/  UIADD3.X UR21, URZ, UR13, URZ, UP1, !UPT ;  /* 0x0000000d3f157290 */ /* 0x000fe40008ffe43f */
[----:B------:R-:W-:Y:S01]  /*0150*/  UIADD3.X UR23, URZ, UR13, URZ, UP2, !UPT ;  /* 0x0000000d3f177290 */ /* 0x000fe200097fe43f */
[----:B------:R-:W-:Y:S01]  /*0160*/  UMOV UR10, 0x8 ;  /* 0x00000008000a7882 */ /* 0x000fe20000000000 */
[----:B------:R-:W-:Y:S02]  /*0170*/  UIADD3.X UR25, URZ, UR13, URZ, UP3, !UPT ;  /* 0x0000000d3f197290 */ /* 0x000fe40009ffe43f */
[----:B------:R-:W-:-:S04]  /*0180*/  UIADD3 UR16, -UR10, 0x100000, URZ ;  /* 0x001000000a107890 */ /* 0x000fc8000fffe13f */
[----:B------:R-:W-:Y:S02]  /*0190*/  USHF.L.U32 UR17, UR16, 0xb, URZ ;  /* 0x0000000b10117899 */ /* 0x000fe4000800063f */
[----:B------:R-:W-:Y:S02]  /*01a0*/  USHF.L.U32 UR16, UR16, 0x1, URZ ;  /* 0x0000000110107899 */ /* 0x000fe4000800063f */
[----:B-1----:R-:W-:Y:S01]  /*01b0*/  ULEA UR8, UR8, UR4, 0x18 ;  /* 0x0000000408087291 */ /* 0x002fe2000f8ec03f */
[----:B------:R1:W-:Y:S01]  /*01c0*/  UTMACCTL.PF [UR18] ;  /* 0x00000000120079b9 */ /* 0x0003e20008040000 */
[----:B------:R-:W-:Y:S01]  /*01d0*/  UMOV UR5, 0x400 ;  /* 0x0000040000057882 */ /* 0x000fe20000000000 */
[----:B------:R-:W-:Y:S01]  /*01e0*/  UIADD3.X UR27, URZ, UR13, URZ, UP4, !UPT ;  /* 0x0000000d3f1b7290 */ /* 0x000fe2000a7fe43f */
[----:B------:R1:W-:Y:S01]  /*01f0*/  UTMACCTL.PF [UR20] ;  /* 0x00000000140079b9 */ /* 0x0003e20008040000 */
[----:B------:R-:W-:Y:S01]  /*0200*/  UIADD3.X UR13, URZ, UR13, URZ, UP5, !UPT ;  /* 0x0000000d3f0d7290 */ /* 0x000fe2000affe43f */
[----:B------:R1:W-:Y:S01]  /*0210*/  UTMACCTL.PF [UR22] ;  /* 0x00000000160079b9 */ /* 0x0003e20008040000 */
[----:B--2---:R-:W-:-:S02]  /*0220*/  ULEA UR9, UR6, UR5, 0x18 ;  /* 0x0000000506097291 */ /* 0x004fc4000f8ec03f */
[----:B------:R-:W-:-:S04]  /*0230*/  UIADD3 UR4, -UR7, 0x100000, URZ ;  /* 0x0010000007047890 */ /* 0x000fc8000fffe13f */
[----:B------:R-:W-:Y:S02]  /*0240*/  USHF.L.U32 UR5, UR4, 0xb, URZ ;  /* 0x0000000b04057899 */ /* 0x000fe4000800063f */
[----:B------:R-:W-:Y:S01]  /*0250*/  USHF.L.U32 UR4, UR4, 0x1, URZ ;  /* 0x0000000104047899 */ /* 0x000fe2000800063f */
[----:B------:R1:W-:Y:S01]  /*0260*/  UTMACCTL.PF [UR24] ;  /* 0x00000000180079b9 */ /* 0x0003e20008040000 */
[----:B------:R-:W-:-:S04]  /*0270*/  UIADD3 UR6, -UR10, 0x100000, URZ ;  /* 0x001000000a067890 */ /* 0x000fc8000fffe13f */
[----:B------:R-:W-:Y:S02]  /*0280*/  USHF.L.U32 UR7, UR6, 0xb, URZ ;  /* 0x0000000b06077899 */ /* 0x000fe4000800063f */
[----:B------:R-:W-:Y:S01]  /*0290*/  USHF.L.U32 UR6, UR6, 0x1, URZ ;  /* 0x0000000106067899 */ /* 0x000fe2000800063f */
[----:B------:R1:W-:Y:S01]  /*02a0*/  UTMACCTL.PF [UR26] ;  /* 0x000000001a0079b9 */ /* 0x0003e20008040000 */
[----:B------:R1:W-:Y:S01]  /*02b0*/  UTMACCTL.PF [UR12] ;  /* 0x000000000c0079b9 */ /* 0x0003e20008040000 */
[----:B------:R-:W2:Y:S02]  /*02c0*/  FENCE.VIEW.ASYNC.S ;  /* 0x00000000000073c6 */ /* 0x000ea40000000000 */
[----:B--2---:R1:W2:Y:S01]  /*02d0*/  SYNCS.EXCH.64 URZ, [UR8], UR14 ;  /* 0x0000000e083f75b2 */ /* 0x0042a20008000100 */
[----:B------:R1:W3:Y:S01]  /*02e0*/  SYNCS.EXCH.64 URZ, [UR8+0x8], UR14 ;  /* 0x0000080e083f75b2 */ /* 0x0002e20008000100 */
[----:B------:R1:W4:Y:S01]  /*02f0*/  SYNCS.EXCH.64 URZ, [UR8+0x10], UR16 ;  /* 0x00001010083f75b2 */ /* 0x0003220008000100 */
[----:B------:R1:W5:Y:S01]  /*0300*/  SYNCS.EXCH.64 URZ, [UR8+0x18], UR16 ;  /* 0x00001810083f75b2 */ /* 0x0003620008000100 */
[----:B------:R1:W1:Y:S01]  /*0310*/  SYNCS.EXCH.64 URZ, [UR9+0x20], UR4 ;  /* 0x00002004093f75b2 */ /* 0x0002620008000100 */
[----:B------:R1:W1:Y:S02]  /*0320*/  SYNCS.EXCH.64 URZ, [UR9+0x28], UR4 ;  /* 0x00002804093f75b2 */ /* 0x0002640008000100 */
[----:B------:R1:W1:Y:S01]  /*0330*/  SYNCS.EXCH.64 URZ, [UR9+0x30], UR6 ;  /* 0x00003006093f75b2 */ /* 0x0002620008000100 */
[----:B------:R1:W1:Y:S01]  /*0340*/  SYNCS.EXCH.64 URZ, [UR9+0x38], UR6 ;  /* 0x00003806093f75b2 */ /* 0x0002620008000100 */
[----:B------:R-:W-:Y:S01]  /*0350*/  NOP ;  /* 0x0000000000007918 */ /* 0x000fe20000000000 */
.L_x_0:
[----:B------:R-:W-:Y:S01]  /*0360*/  ISETP.GT.AND P1, PT, R0, 0x3, PT ;  /* 0x000000030000780c */ /* 0x000fe20003f24270 */
[----:B------:R-:W-:Y:S01]  /*0370*/  NOP ;  /* 0x0000000000007918 */ /* 0x000fe20000000000 */
[----:B-12345:R-:W-:Y:S11]  /*0380*/  BAR.SYNC.DEFER_BLOCKING 0x0 ;  /* 0x0000000000007b1d */ /* 0x03eff60000010000 */
[----:B------:R-:W-:Y:S05]  /*0390*/  @P1 BRA `(.L_x_1) ;  /* 0x0000002400c81947 */ /* 0x000fea0003800000 */
[----:B------:R-:W-:-:S08]  /*03a0*/  NOP ;  /* 0x0000000000007918 */ /* 0x000fd00000000000 */
[----:B------:R-:W1:-:S00]  /*03b0*/  USETMAXREG.DEALLOC.CTAPOOL 0x18 ;  /* 0x00000018000079c8 */ /* 0x000e4000080e0500 */
[----:B-1----:R-:W-:Y:S05]  /*03c0*/  @P0 BRA `(.L_x_2) ;  /* 0x0000002000a00947 */ /* 0x002fea0003800000 */
[----:B------:R-:W1:Y:S01]  /*03d0*/  S2UR UR14, SR_CgaCtaId ;  /* 0x00000000000e79c3 */ /* 0x000e620000008800 */
[----:B------:R-:W-:Y:S01]  /*03e0*/  UMOV UR33, 0x400 ;  /* 0x0000040000217882 */ /* 0x000fe20000000000 */
[----:B------:R-:W-:Y:S01]  /*03f0*/  IMAD.MOV.U32 R17, RZ, RZ, -0x80000000 ;  /* 0x80000000ff117424 */ /* 0x000fe200078e00ff */
[----:B------:R-:W-:Y:S01]  /*0400*/  ULDC UR7, c[0x0][0x210] ;  /* 0x0000840000077ab9 */ /* 0x000fe20000000800 */
[----:B------:R-:W-:Y:S01]  /*0410*/  ULDC UR6, c[0x0][0x21c] ;  /* 0x0000870000067ab9 */ /* 0x000fe20000000800 */
[----:B------:R-:W-:Y:S01]  /*0420*/  ULDC.64 UR10, c[0x0][0x598] ;  /* 0x00016600000a7ab9 */ /* 0x000fe20000000a00 */
[----:B------:R-:W-:Y:S01]  /*0430*/  ULDC.64 UR12, c[0x0][0x5c0] ;  /* 0x00017000000c7ab9 */ /* 0x000fe20000000a00 */
[----:B------:R-:W-:Y:S01]  /*0440*/  ULDC.64 UR30, c[0x0][0x580] ;  /* 0x00016000001e7ab9 */ /* 0x000fe20000000a00 */
[----:B------:R-:W2:Y:S01]  /*0450*/  S2UR UR4, SR_CTAID.X ;  /* 0x00000000000479c3 */ /* 0x000ea20000002500 */
[----:B------:R-:W-:Y:S01]  /*0460*/  ULDC.64 UR20, c[0x0][0x198] ;  /* 0x0000660000147ab9 */ /* 0x000fe20000000a00 */
[----:B------:R-:W-:Y:S01]  /*0470*/  ULDC.64 UR36, c[0x0][0x198] ;  /* 0x0000660000247ab9 */ /* 0x000fe20000000a00 */
[----:B------:R-:W-:Y:S01]  /*0480*/  ULDC.64 UR28, c[0x0][0x198] ;  /* 0x00006600001c7ab9 */ /* 0x000fe20000000a00 */
[----:B------:R-:W-:Y:S01]  /*0490*/  ULDC.64 UR24, c[0x0][0x198] ;  /* 0x0000660000187ab9 */ /* 0x000fe20000000a00 */
[----:B------:R-:W-:Y:S01]  /*04a0*/  ULDC.64 UR16, c[0x0][0x198] ;  /* 0x0000660000107ab9 */ /* 0x000fe20000000a00 */
[----:B------:R-:W-:Y:S01]  /*04b0*/  ULDC.64 UR56, c[0x0][0x198] ;  /* 0x0000660000387ab9 */ /* 0x000fe20000000a00 */
[----:B------:R-:W-:Y:S01]  /*04c0*/  ULDC.64 UR54, c[0x0][0x198] ;  /* 0x0000660000367ab9 */ /* 0x000fe20000000a00 */
[----:B------:R-:W3:Y:S01]  /*04d0*/  S2UR UR44, SR_CTAID.Y ;  /* 0x00000000002c79c3 */ /* 0x000ee20000002600 */
[----:B------:R-:W-:Y:S01]  /*04e0*/  ULDC.64 UR48, c[0x0][0x198] ;  /* 0x0000660000307ab9 */ /* 0x000fe20000000a00 */
[----:B------:R-:W-:Y:S01]  /*04f0*/  UMOV UR58, 0x20 ;  /* 0x00000020003a7882 */ /* 0x000fe20000000000 */
[----:B------:R-:W-:Y:S01]  /*0500*/  UMOV UR50, 0x30 ;  /* 0x0000003000327882 */ /* 0x000fe20000000000 */
[----:B------:R-:W-:Y:S01]  /*0510*/  UMOV UR42, 0x40 ;  /* 0x00000040002a7882 */ /* 0x000fe20000000000 */
[----:B------:R-:W-:Y:S01]  /*0520*/  UMOV UR34, 0x50 ;  /* 0x0000005000227882 */ /* 0x000fe20000000000 */
[----:B------:R-:W-:Y:S01]  /*0530*/  UMOV UR26, URZ ;  /* 0x0000003f001a7c82 */ /* 0x000fe20008000000 */
[----:B------:R-:W-:Y:S01]  /*0540*/  UMOV UR18, 0x20 ;  /* 0x0000002000127882 */ /* 0x000fe20000000000 */
[----:B-1----:R-:W-:Y:S01]  /*0550*/  ULEA UR33, UR14, UR33, 0x18 ;  /* 0x000000210e217291 */ /* 0x002fe2000f8ec03f */
[----:B------:R-:W1:Y:S01]  /*0560*/  S2UR UR45, SR_CTAID.Z ;  /* 0x00000000002d79c3 */ /* 0x000e620000002700 */
[----:B--2---:R-:W-:-:S07]  /*0570*/  USHF.L.U32 UR5, UR4, 0x7, URZ ;  /* 0x0000000704057899 */ /* 0x004fce000800063f */
[----:B------:R-:W2:Y:S01]  /*0580*/  SYNCS.PHASECHK.TRANS64.TRYWAIT P0, [UR33+0x10], R17 ;  /* 0x00001011ff0075a7 */ /* 0x000ea20008000161 */
[----:B------:R-:W-:Y:S02]  /*0590*/  UIADD3 UR6, -UR6, UR5, UR7 ;  /* 0x0000000506067290 */ /* 0x000fe4000fffe107 */
[----:B------:R-:W-:Y:S01]  /*05a0*/  IMAD.U32 R4, RZ, RZ, UR5 ;  /* 0x00000005ff047e24 */ /* 0x000fe2000f8e00ff */
[----:B---3--:R-:W-:Y:S02]  /*05b0*/  UIMAD.WIDE.U32 UR4, UR44, UR10, URZ ;  /* 0x0000000a2c0472a5 */ /* 0x008fe4000f8e003f */
[----:B------:R-:W-:Y:S02]  /*05c0*/  USHF.R.S32.HI UR10, URZ, 0x1f, UR6 ;  /* 0x0000001f3f0a7899 */ /* 0x000fe40008011406 */
[----:B------:R-:W-:Y:S02]  /*05d0*/  UIMAD.WIDE.U32 UR8, UR44, UR12, URZ ;  /* 0x0000000c2c0872a5 */ /* 0x000fe4000f8e003f */
[----:B------:R-:W-:-:S02]  /*05e0*/  ULEA.HI UR10, UR10, UR6, URZ, 0x6 ;  /* 0x000000060a0a7291 */ /* 0x000fc4000f8f303f */
[----:B------:R-:W-:Y:S02]  /*05f0*/  UIMAD UR5, UR44, UR11, UR5 ;  /* 0x0000000b2c0572a4 */ /* 0x000fe4000f8e0205 */
[----:B------:R-:W-:Y:S02]  /*0600*/  USHF.R.S32.HI UR10, URZ, 0x6, UR10 ;  /* 0x000000063f0a7899 */ /* 0x000fe4000801140a */
[----:B------:R-:W-:Y:S02]  /*0610*/  UIMAD UR9, UR44, UR13, UR9 ;  /* 0x0000000d2c0972a4 */ /* 0x000fe4000f8e0209 */
[----:B------:R-:W-:Y:S01]  /*0620*/  UISETP.LT.AND UP0, UPT, URZ, UR10, UPT ;  /* 0x0000000a3f00728c */ /* 0x000fe2000bf01270 */
[----:B------:R-:W-:-:S03]  /*0630*/  ULDC.64 UR12, c[0x0][0x5a0] ;  /* 0x00016800000c7ab9 */ /* 0x000fc60000000a00 */
[----:B------:R-:W-:Y:S02]  /*0640*/  USEL UR6, URZ, UR10, !UP0 ;  /* 0x0000000a3f067287 */ /* 0x000fe4000c000000 */
[----:B-1----:R-:W-:Y:S02]  /*0650*/  UIMAD.WIDE.U32 UR46, UR45, UR12, UR4 ;  /* 0x0000000c2d2e72a5 */ /* 0x002fe4000f8e0004 */
[----:B------:R-:W-:Y:S01]  /*0660*/  USHF.L.U32 UR27, UR6, 0x6, URZ ;  /* 0x00000006061b7899 */ /* 0x000fe2000800063f */
[----:B------:R-:W-:Y:S01]  /*0670*/  ULDC.64 UR4, c[0x0][0x5c8] ;  /* 0x0001720000047ab9 */ /* 0x000fe20000000a00 */
[----:B------:R-:W-:Y:S02]  /*0680*/  UIMAD UR22, UR45, UR13, UR47 ;  /* 0x0000000d2d1672a4 */ /* 0x000fe4000f8e022f */
[----:B------:R-:W-:Y:S02]  /*0690*/  UIMAD.WIDE.U32 UR38, UR45, UR4, UR8 ;  /* 0x000000042d2672a5 */ /* 0x000fe4000f8e0008 */
[----:B------:R-:W-:-:S02]  /*06a0*/  UIADD3 UR23, UP0, UR27, UR46, URZ ;  /* 0x0000002e1b177290 */ /* 0x000fc4000ff1e03f */
[----:B------:R-:W-:Y:S02]  /*06b0*/  UIMAD UR15, UR45, UR5, UR39 ;  /* 0x000000052d0f72a4 */ /* 0x000fe4000f8e0227 */
[----:B------:R-:W-:Y:S01]  /*06c0*/  UIADD3 UR4, UP1, UR27, UR38, URZ ;  /* 0x000000261b047290 */ /* 0x000fe2000ff3e03f */
[----:B------:R-:W-:Y:S01]  /*06d0*/  ULDC.64 UR10, c[0x0][0x5a8] ;  /* 0x00016a00000a7ab9 */ /* 0x000fe20000000a00 */
[----:B------:R-:W-:Y:S02]  /*06e0*/  UIADD3.X UR9, URZ, UR22, URZ, UP0, !UPT ;  /* 0x000000163f097290 */ /* 0x000fe400087fe43f */
[----:B------:R-:W-:Y:S02]  /*06f0*/  UIADD3.X UR8, URZ, UR15, URZ, UP1, !UPT ;  /* 0x0000000f3f087290 */ /* 0x000fe40008ffe43f */
[----:B------:R-:W-:Y:S02]  /*0700*/  ULEA UR30, UP0, UR23, UR30, 0x2 ;  /* 0x0000001e171e7291 */ /* 0x000fe4000f80103f */
[----:B------:R-:W-:-:S02]  /*0710*/  ULEA UR5, UP1, UR4, UR10, 0x2 ;  /* 0x0000000a04057291 */ /* 0x000fc4000f82103f */
[----:B------:R-:W-:Y:S02]  /*0720*/  ULEA.HI.X UR23, UR23, UR31, UR9, 0x2, UP0 ;  /* 0x0000001f17177291 */ /* 0x000fe400080f1409 */
[----:B------:R-:W-:Y:S02]  /*0730*/  ULEA.HI.X UR4, UR4, UR11, UR8, 0x2, UP1 ;  /* 0x0000000b04047291 */ /* 0x000fe400088f1408 */
[----:B------:R-:W-:Y:S01]  /*0740*/  UIADD3 UR12, UP1, UR20, 0xf0, URZ ;  /* 0x000000f0140c7890 */ /* 0x000fe2000ff3e03f */
[----:B------:R-:W-:Y:S01]  /*0750*/  ULDC.64 UR8, c[0x0][0x198] ;  /* 0x0000660000087ab9 */ /* 0x000fe20000000a00 */
[----:B------:R-:W-:Y:S01]  /*0760*/  UIADD3 UR11, UP5, UR36, 0xf0, URZ ;  /* 0x000000f0240b7890 */ /* 0x000fe2000ffbe03f */
[----:B------:R-:W-:Y:S01]  /*0770*/  UMOV UR10, 0x40 ;  /* 0x00000040000a7882 */ /* 0x000fe20000000000 */
[----:B--2---:R-:W-:Y:S10]  /*0780*/  @!P0 BRA `(.L_x_3) ;  /* 0x0000005c00488947 */ /* 0x004ff40003800000 */
.L_x_23:
[----:B------:R-:W-:Y:S02]  /*0790*/  ELECT P0, URZ, PT ;  /* 0x00000000003f782f */ /* 0x000fe40003800000 */
[----:B-1----:R-:W-:Y:S01]  /*07a0*/  MOV R3, UR27 ;  /* 0x0000001b00037c02 */ /* 0x002fe20008000f00 */
[----:B------:R-:W-:Y:S01]  /*07b0*/  UIADD3 UR24, UP0, UR24, 0xf0, URZ ;  /* 0x000000f018187890 */ /* 0x000fe2000ff1e03f */
[----:B------:R-:W-:Y:S01]  /*07c0*/  R2UR UR27, R4 ;  /* 0x00000000041b72ca */ /* 0x000fe200000e0000 */
[----:B------:R-:W-:Y:S01]  /*07d0*/  UIADD3.X UR21, URZ, UR21, URZ, UP1, !UPT ;  /* 0x000000153f157290 */ /* 0x000fe20008ffe43f */
[----:B------:R-:W-:Y:S01]  /*07e0*/  MOV R12, UR48 ;  /* 0x00000030000c7c02 */ /* 0x000fe20008000f00 */
[----:B------:R-:W-:Y:S01]  /*07f0*/  UIADD3.X UR13, URZ, UR37, URZ, UP5, !UPT ;  /* 0x000000253f0d7290 */ /* 0x000fe2000affe43f */
[----:B------:R-:W-:Y:S01]  /*0800*/  MOV R5, UR26 ;  /* 0x0000001a00057c02 */ /* 0x000fe20008000f00 */
[----:B------:R-:W-:Y:S01]  /*0810*/  UIADD3 UR48, UR33, 0xd800, URZ ;  /* 0x0000d80021307890 */ /* 0x000fe2000fffe03f */
[----:B------:R-:W-:Y:S01]  /*0820*/  MOV R7, UR24 ;  /* 0x0000001800077c02 */ /* 0x000fe20008000f00 */
[----:B------:R-:W-:Y:S01]  /*0830*/  UIADD3 UR24, UR33, 0xc800, URZ ;  /* 0x0000c80021187890 */ /* 0x000fe2000fffe03f */
[----:B------:R-:W-:Y:S01]  /*0840*/  MOV R6, UR25 ;  /* 0x0000001900067c02 */ /* 0x000fe20008000f00 */
[----:B------:R-:W-:Y:S01]  /*0850*/  UIADD3 UR40, UP4, UR28, 0xf0, URZ ;  /* 0x000000f01c287890 */ /* 0x000fe2000ff9e03f */
[----:B------:R-:W-:Y:S01]  /*0860*/  @P0 IMAD.MOV.U32 R2, RZ, RZ, 0x9100 ;  /* 0x00009100ff020424 */ /* 0x000fe200078e00ff */
[----:B------:R-:W-:Y:S01]  /*0870*/  MOV R10, UR50 ;  /* 0x00000032000a7c02 */ /* 0x000fe20008000f00 */
[----:B------:R-:W-:Y:S01]  /*0880*/  UMOV UR26, URZ ;  /* 0x0000003f001a7c82 */ /* 0x000fe20008000000 */
[----:B------:R-:W-:Y:S01]  /*0890*/  UIADD3.X UR41, URZ, UR29, URZ, UP4, !UPT ;  /* 0x0000001d3f297290 */ /* 0x000fe2000a7fe43f */
[----:B------:R-:W-:Y:S01]  /*08a0*/  MOV R11, UR49 ;  /* 0x00000031000b7c02 */ /* 0x000fe20008000f00 */
[----:B------:R-:W-:Y:S01]  /*08b0*/  UMOV UR19, UR27 ;  /* 0x0000001b00137c82 */ /* 0x000fe20008000000 */
[----:B------:R-:W-:Y:S01]  /*08c0*/  UMOV UR28, UR44 ;  /* 0x0000002c001c7c82 */ /* 0x000fe20008000000 */
[----:B------:R-:W-:Y:S01]  /*08d0*/  UMOV UR29, UR45 ;  /* 0x0000002d001d7c82 */ /* 0x000fe20008000000 */
[----:B------:R-:W-:Y:S01]  /*08e0*/  UMOV UR25, UR33 ;  /* 0x0000002100197c82 */ /* 0x000fe20008000000 */
[----:B------:R-:W-:Y:S01]  /*08f0*/  UMOV UR20, UR12 ;  /* 0x0000000c00147c82 */ /* 0x000fe20008000000 */
[----:B------:R-:W-:Y:S01]  /*0900*/  UMOV UR50, 0x10 ;  /* 0x0000001000327882 */ /* 0x000fe20000000000 */
[----:B------:R-:W-:Y:S01]  /*0910*/  UMOV UR52, UR44 ;  /* 0x0000002c00347c82 */ /* 0x000fe20008000000 */
[----:B------:R-:W-:Y:S01]  /*0920*/  UMOV UR53, UR45 ;  /* 0x0000002d00357c82 */ /* 0x000fe20008000000 */
[----:B------:R1:W-:Y:S01]  /*0930*/  @P0 SYNCS.ARRIVE.TRANS64 RZ, [UR33], R2 ;  /* 0x00000002ffff09a7 */ /* 0x0003e20008000021 */
[----:B------:R-:W-:Y:S01]  /*0940*/  UMOV UR49, UR33 ;  /* 0x0000002100317c82 */ /* 0x000fe20008000000 */
[----:B------:R-:W-:Y:S01]  /*0950*/  UMOV UR51, UR19 ;  /* 0x0000001300337c82 */ /* 0x000fe20008000000 */
[----:B------:R-:W-:Y:S01]  /*0960*/  UMOV UR12, UR11 ;  /* 0x0000000b000c7c82 */ /* 0x000fe20008000000 */
[----:B------:R2:W-:Y:S01]  /*0970*/  UTMALDG.4D [UR24], [UR20], desc[URZ] ;  /* 0x00003f18140075b4 */ /* 0x0005e20008019000 */
[----:B------:R-:W-:Y:S01]  /*0980*/  MOV R14, UR38 ;  /* 0x00000026000e7c02 */ /* 0x000fe20008000f00 */
[----:B------:R-:W-:Y:S01]  /*0990*/  UIADD3 UR38, UP1, UR56, 0x70, URZ ;  /* 0x0000007038267890 */ /* 0x000fe2000ff3e03f */
[----:B------:R-:W-:Y:S01]  /*09a0*/  MOV R13, UR39 ;  /* 0x00000027000d7c02 */ /* 0x000fe20008000f00 */
[----:B------:R-:W-:Y:S01]  /*09b0*/  UIADD3 UR56, UR33, 0xe800, URZ ;  /* 0x0000e80021387890 */ /* 0x000fe2000fffe03f */
[----:B------:R-:W-:Y:S01]  /*09c0*/  MOV R8, UR55 ;  /* 0x0000003700087c02 */ /* 0x000fe20008000f00 */
[----:B------:R-:W-:Y:S01]  /*09d0*/  UIADD3.X UR39, URZ, UR57, URZ, UP1, !UPT ;  /* 0x000000393f277290 */ /* 0x000fe20008ffe43f */
[----:B------:R-:W-:Y:S01]  /*09e0*/  MOV R16, UR4 ;  /* 0x0000000400107c02 */ /* 0x000fe20008000f00 */
[----:B------:R3:W-:Y:S01]  /*09f0*/  UTMALDG.4D [UR48], [UR12], desc[URZ] ;  /* 0x00003f300c0075b4 */ /* 0x0007e20008019000 */
[----:B------:R-:W-:Y:S01]  /*0a00*/  UMOV UR60, UR44 ;  /* 0x0000002c003c7c82 */ /* 0x000fe20008000000 */
[----:B------:R-:W-:Y:S01]  /*0a10*/  UMOV UR61, UR45 ;  /* 0x0000002d003d7c82 */ /* 0x000fe20008000000 */
[----:B------:R-:W-:Y:S01]  /*0a20*/  UMOV UR57, UR33 ;  /* 0x0000002100397c82 */ /* 0x000fe20008000000 */
[----:B------:R-:W-:Y:S01]  /*0a30*/  UMOV UR59, UR19 ;  /* 0x00000013003b7c82 */ /* 0x000fe20008000000 */
[----:B------:R-:W-:Y:S01]  /*0a40*/  UIADD3 UR16, UP3, UR16, 0xf0, URZ ;  /* 0x000000f010107890 */ /* 0x000fe2000ff7e03f */
[----:B------:R-:W-:Y:S01]  /*0a50*/  R2UR UR55, R8 ;  /* 0x00000000083772ca */ /* 0x000fe200000e0000 */
[----:B------:R-:W-:Y:S01]  /*0a60*/  UIADD3 UR54, UP5, UR54, 0x70, URZ ;  /* 0x0000007036367890 */ /* 0x000fe2000ffbe03f */
[----:B------:R4:W-:Y:S01]  /*0a70*/  UTMALDG.4D [UR56], [UR40], desc[URZ] ;  /* 0x00003f38280075b4 */ /* 0x0009e20008019000 */
[----:B------:R-:W-:Y:S01]  /*0a80*/  UIADD3 UR8, UP2, UR8, 0xf0, URZ ;  /* 0x000000f008087890 */ /* 0x000fe2000ff5e03f */
[----:B------:R-:W-:Y:S01]  /*0a90*/  MOV R15, UR5 ;  /* 0x00000005000f7c02 */ /* 0x000fe20008000f00 */
[----:B------:R-:W-:Y:S01]  /*0aa0*/  UIADD3.X UR17, URZ, UR17, URZ, UP3, !UPT ;  /* 0x000000113f117290 */ /* 0x000fe20009ffe43f */
[----:B-1----:R-:W-:Y:S01]  /*0ab0*/  MOV R2, UR30 ;  /* 0x0000001e00027c02 */ /* 0x002fe20008000f00 */
[----:B------:R-:W-:Y:S01]  /*0ac0*/  UIADD3.X UR9, URZ, UR9, URZ, UP2, !UPT ;  /* 0x000000093f097290 */ /* 0x000fe200097fe43f */
[----:B--2---:R-:W-:Y:S01]  /*0ad0*/  R2UR UR25, R6 ;  /* 0x00000000061972ca */ /* 0x004fe200000e0000 */
[----:B------:R-:W-:Y:S01]  /*0ae0*/  UIADD3 UR32, UR33, 0x11800, URZ ;  /* 0x0001180021207890 */ /* 0x000fe2000fffe03f */
[----:B------:R-:W-:Y:S01]  /*0af0*/  R2UR UR24, R7 ;  /* 0x00000000071872ca */ /* 0x000fe200000e0000 */
[----:B------:R-:W-:Y:S01]  /*0b00*/  UMOV UR43, UR19 ;  /* 0x00000013002b7c82 */ /* 0x000fe20008000000 */
[----:B------:R-:W-:Y:S01]  /*0b10*/  MOV R9, UR54 ;  /* 0x0000003600097c02 */ /* 0x000fe20008000f00 */
[----:B------:R-:W-:Y:S01]  /*0b20*/  UMOV UR36, UR44 ;  /* 0x0000002c00247c82 */ /* 0x000fe20008000000 */
[----:B------:R-:W-:Y:S01]  /*0b30*/  R2UR UR27, R3 ;  /* 0x00000000031b72ca */ /* 0x000fe200000e0000 */
[----:B------:R-:W-:Y:S01]  /*0b40*/  UMOV UR37, UR45 ;  /* 0x0000002d00257c82 */ /* 0x000fe20008000000 */
[----:B---3--:R-:W-:Y:S01]  /*0b50*/  R2UR UR48, R12 ;  /* 0x000000000c3072ca */ /* 0x008fe200000e0000 */
[----:B------:R-:W-:Y:S01]  /*0b60*/  UMOV UR35, UR19 ;  /* 0x0000001300237c82 */ /* 0x000fe20008000000 */
[----:B------:R-:W-:Y:S01]  /*0b70*/  R2UR UR49, R11 ;  /* 0x000000000b3172ca */ /* 0x000fe200000e0000 */
[----:B------:R-:W-:Y:S01]  /*0b80*/  UIADD3.X UR55, URZ, UR55, URZ, UP5, !UPT ;  /* 0x000000373f377290 */ /* 0x000fe2000affe43f */
[----:B------:R-:W-:Y:S01]  /*0b90*/  R2UR UR50, R10 ;  /* 0x000000000a3272ca */ /* 0x000fe200000e0000 */
[----:B------:R-:W-:Y:S01]  /*0ba0*/  UIADD3.X UR25, URZ, UR25, URZ, UP0, !UPT ;  /* 0x000000193f197290 */ /* 0x000fe200087fe43f */
[----:B------:R-:W-:Y:S01]  /*0bb0*/  R2UR UR26, R5 ;  /* 0x00000000051a72ca */ /* 0x000fe200000e0000 */
[----:B------:R-:W-:Y:S01]  /*0bc0*/  UIADD3 UR11, UR33, 0x80, URZ ;  /* 0x00000080210b7890 */ /* 0x000fe2000fffe03f */
[----:B------:R-:W-:Y:S01]  /*0bd0*/  R2UR UR54, R9 ;  /* 0x00000000093672ca */ /* 0x000fe200000e0000 */
[----:B----4-:R-:W-:Y:S01]  /*0be0*/  UIADD3 UR40, UR33, 0x10800, URZ ;  /* 0x0001080021287890 */ /* 0x010fe2000fffe03f */
[----:B------:R-:W-:Y:S01]  /*0bf0*/  R2UR UR30, R2 ;  /* 0x00000000021e72ca */ /* 0x000fe200000e0000 */
[----:B------:R-:W-:Y:S01]  /*0c00*/  UMOV UR41, UR33 ;  /* 0x0000002100297c82 */ /* 0x000fe20008000000 */
[----:B------:R-:W-:Y:S01]  /*0c10*/  UMOV UR20, UR44 ;  /* 0x0000002c00147c82 */ /* 0x000fe20008000000 */
[----:B------:R-:W-:Y:S01]  /*0c20*/  UIADD3 UR4, UP4, UR48, 0x70, URZ ;  /* 0x0000007030047890 */ /* 0x000fe2000ff9e03f */
[----:B------:R-:W-:-:S02]  /*0c30*/  UMOV UR21, UR45 ;  /* 0x0000002d00157c82 */ /* 0x000fc40008000000 */
[----:B------:R-:W-:Y:S01]  /*0c40*/  UMOV UR48, UR38 ;  /* 0x0000002600307c82 */ /* 0x000fe20008000000 */
[----:B------:R-:W-:Y:S01]  /*0c50*/  UIADD3.X UR5, URZ, UR49, URZ, UP4, !UPT ;  /* 0x000000313f057290 */ /* 0x000fe2000a7fe43f */
[----:B------:R-:W-:Y:S01]  /*0c60*/  R2UR UR38, R14 ;  /* 0x000000000e2672ca */ /* 0x000fe200000e0000 */
[----:B------:R-:W-:Y:S01]  /*0c70*/  UMOV UR60, UR48 ;  /* 0x00000030003c7c82 */ /* 0x000fe20008000000 */
[----:B------:R-:W-:Y:S01]  /*0c80*/  UIADD3 UR48, UR33, 0xf800, URZ ;  /* 0x0000f80021307890 */ /* 0x000fe2000fffe03f */
[----:B------:R-:W-:Y:S01]  /*0c90*/  UMOV UR49, UR39 ;  /* 0x0000002700317c82 */ /* 0x000fe20008000000 */
[----:B------:R-:W-:Y:S01]  /*0ca0*/  UMOV UR19, UR27 ;  /* 0x0000001b00137c82 */ /* 0x000fe20008000000 */
[----:B------:R-:W-:Y:S01]  /*0cb0*/  UMOV UR61, UR49 ;  /* 0x00000031003d7c82 */ /* 0x000fe20008000000 */
[----:B------:R-:W-:Y:S01]  /*0cc0*/  UMOV UR49, UR33 ;  /* 0x0000002100317c82 */ /* 0x000fe20008000000 */
[----:B------:R-:W-:Y:S01]  /*0cd0*/  UMOV UR12, UR44 ;  /* 0x0000002c000c7c82 */ /* 0x000fe20008000000 */
[----:B------:R-:W-:Y:S01]  /*0ce0*/  UMOV UR13, UR45 ;  /* 0x0000002d000d7c82 */ /* 0x000fe20008000000 */
[----:B------:R-:W-:-:S02]  /*0cf0*/  UMOV UR31, 0x10 ;  /* 0x00000010001f7882 */ /* 0x000fc40000000000 */
[----:B------:R1:W-:Y:S01]  /*0d00*/  UTMALDG.4D [UR48], [UR24], desc[URZ] ;  /* 0x00003f30180075b4 */ /* 0x0003e20008019000 */
[----:B------:R-:W-:Y:S01]  /*0d10*/  ULDC.64 UR56, c[0x0][0x198] ;  /* 0x0000660000387ab9 */ /* 0x000fe20000000a00 */
[----:B------:R-:W-:Y:S01]  /*0d20*/  R2UR UR39, R13 ;  /* 0x000000000d2772ca */ /* 0x000fe200000e0000 */
[----:B------:R-:W-:Y:S01]  /*0d30*/  UMOV UR58, URZ ;  /* 0x0000003f003a7c82 */ /* 0x000fe20008000000 */
[----:B------:R-:W-:Y:S01]  /*0d40*/  UISETP.GT.AND UP4, UPT, UR7, URZ, UPT ;  /* 0x0000003f0700728c */ /* 0x000fe2000bf84270 */
[----:B------:R2:W-:Y:S01]  /*0d50*/  UTMALDG.4D [UR40], [UR16], desc[URZ] ;  /* 0x00003f28100075b4 */ /* 0x0005e20008019000 */
[----:B------:R3:W-:Y:S01]  /*0d60*/  UTMALDG.4D [UR32], [UR8], desc[URZ] ;  /* 0x00003f20080075b4 */ /* 0x0007e20008019000 */
[----:B-1----:R-:W-:Y:S02]  /*0d70*/  UIADD3 UR24, UR33, 0x800, URZ ;  /* 0x0000080021187890 */ /* 0x002fe4000fffe03f */
[----:B------:R-:W-:Y:S01]  /*0d80*/  UPRMT UR52, UR14, 0x654, UR11 ;  /* 0x000006540e347896 */ /* 0x000fe2000800000b */
[----:B------:R-:W-:-:S02]  /*0d90*/  UMOV UR25, UR33 ;  /* 0x0000002100197c82 */ /* 0x000fc40008000000 */
[----:B------:R-:W-:Y:S01]  /*0da0*/  UMOV UR11, UR27 ;  /* 0x0000001b000b7c82 */ /* 0x000fe20008000000 */
[----:B------:R-:W-:Y:S01]  /*0db0*/  UMOV UR53, UR33 ;  /* 0x0000002100357c82 */ /* 0x000fe20008000000 */
[----:B------:R-:W-:Y:S01]  /*0dc0*/  ULDC.64 UR48, c[0x0][0x198] ;  /* 0x0000660000307ab9 */ /* 0x000fe20000000a00 */
[----:B--2---:R-:W-:Y:S01]  /*0dd0*/  UIADD3 UR16, UR33, 0x1800, URZ ;  /* 0x0000180021107890 */ /* 0x004fe2000fffe03f */
[----:B------:R1:W-:Y:S01]  /*0de0*/  UTMALDG.4D [UR24], [UR60], desc[URZ] ;  /* 0x00003f183c0075b4 */ /* 0x0003e20008019000 */
[----:B------:R-:W-:Y:S01]  /*0df0*/  UMOV UR17, UR33 ;  /* 0x0000002100117c82 */ /* 0x000fe20008000000 */
[----:B------:R-:W-:Y:S01]  /*0e00*/  ULDC.64 UR40, c[0x0][0x198] ;  /* 0x0000660000287ab9 */ /* 0x000fe20000000a00 */
[----:B------:R-:W-:Y:S01]  /*0e10*/  UMOV UR50, 0x20 ;  /* 0x0000002000327882 */ /* 0x000fe20000000000 */
[----:B------:R-:W-:Y:S01]  /*0e20*/  UMOV UR42, 0x40 ;  /* 0x00000040002a7882 */ /* 0x000fe20000000000 */
[----:B---3--:R-:W-:-:S03]  /*0e30*/  UIADD3 UR8, UR33, 0x2800, URZ ;  /* 0x0000280021087890 */ /* 0x008fc6000fffe03f */
[----:B------:R2:W-:Y:S01]  /*0e40*/  UTMALDG.4D [UR16], [UR54], desc[URZ] ;  /* 0x00003f10360075b4 */ /* 0x0005e20008019000 */
[----:B------:R-:W-:Y:S01]  /*0e50*/  UMOV UR9, UR33 ;  /* 0x0000002100097c82 */ /* 0x000fe20008000000 */
[----:B------:R-:W-:Y:S02]  /*0e60*/  UIADD3 UR37, UR7, -0x1, URZ ;  /* 0xffffffff07257890 */ /* 0x000fe4000fffe03f */
[----:B------:R-:W-:Y:S02]  /*0e70*/  UIADD3 UR34, -UR7, URZ, URZ ;  /* 0x0000003f07227290 */ /* 0x000fe4000fffe13f */
[----:B------:R-:W-:Y:S01]  /*0e80*/  USHF.R.S32.HI UR35, URZ, 0x1f, UR37 ;  /* 0x0000001f3f237899 */ /* 0x000fe20008011425 */
[----:B------:R3:W-:Y:S01]  /*0e90*/  UTMALDG.4D [UR8], [UR4], desc[URZ] ;  /* 0x00003f08040075b4 */ /* 0x0007e20008019000 */
[----:B------:R-:W-:Y:S01]  /*0ea0*/  ACQBULK ;  /* 0x000000000000782e */ /* 0x000fe20000000000 */
[----:B------:R-:W-:Y:S01]  /*0eb0*/  USHF.R.S32.HI UR34, URZ, 0x1f, UR34 ;  /* 0x0000001f3f227899 */ /* 0x000fe20008011422 */
[----:B-1----:R-:W-:Y:S01]  /*0ec0*/  ULDC.64 UR24, c[0x0][0x198] ;  /* 0x0000660000187ab9 */ /* 0x002fe20000000a00 */
[----:B------:R-:W-:Y:S01]  /*0ed0*/  UMOV UR26, URZ ;  /* 0x0000003f001a7c82 */ /* 0x000fe20008000000 */
[----:B------:R-:W-:Y:S01]  /*0ee0*/  UMOV UR60, UR44 ;  /* 0x0000002c003c7c82 */ /* 0x000fe20008000000 */
[----:B------:R-:W-:Y:S01]  /*0ef0*/  UMOV UR61, UR45 ;  /* 0x0000002d003d7c82 */ /* 0x000fe20008000000 */
[----:B--2---:R-:W-:Y:S01]  /*0f00*/  ULDC.64 UR54, c[0x0][0x198] ;  /* 0x0000660000367ab9 */ /* 0x004fe20000000a00 */
[----:B------:R-:W-:Y:S01]  /*0f10*/  UMOV UR18, 0x20 ;  /* 0x0000002000127882 */ /* 0x000fe20000000000 */
[----:B------:R-:W-:Y:S01]  /*0f20*/  UIADD3 UR19, UP1, UR48, 0x1f0, URZ ;  /* 0x000001f030137890 */ /* 0x000fe2000ff3e03f */
[----:B---3--:R-:W-:Y:S01]  /*0f30*/  UMOV UR8, UR30 ;  /* 0x0000001e00087c82 */ /* 0x008fe20008000000 */
[----:B------:R-:W-:Y:S01]  /*0f40*/  UMOV UR9, UR23 ;  /* 0x0000001700097c82 */ /* 0x000fe20008000000 */
[----:B------:R-:W-:Y:S01]  /*0f50*/  ULDC.64 UR12, c[0x0][0x198] ;  /* 0x00006600000c7ab9 */ /* 0x000fe20000000a00 */
[----:B------:R1:W-:Y:S01]  /*0f60*/  UBLKCP.S.G [UR52], [UR8], UR31 ;  /* 0x00000034080073ba */ /* 0x0003e2000800021f */
[----:B------:R-:W2:Y:S01]  /*0f70*/  SYNCS.PHASECHK.TRANS64.TRYWAIT P0, [UR33+0x30], R17 ;  /* 0x00003011ff0075a7 */ /* 0x000ea20008000161 */
[----:B------:R-:W-:Y:S01]  /*0f80*/  UIADD3 UR16, UP5, UR12, 0x170, URZ ;  /* 0x000001700c107890 */ /* 0x000fe2000ffbe03f */
[----:B------:R-:W-:Y:S01]  /*0f90*/  R2UR UR5, R15 ;  /* 0x000000000f0572ca */ /* 0x000fe200000e0000 */
[----:B------:R-:W-:Y:S01]  /*0fa0*/  UMOV UR23, 0x10 ;  /* 0x0000001000177882 */ /* 0x000fe20000000000 */
[----:B------:R-:W-:Y:S01]  /*0fb0*/  R2UR UR4, R16 ;  /* 0x00000000100472ca */ /* 0x000fe200000e0000 */
[----:B------:R-:W-:Y:S01]  /*0fc0*/  UMOV UR10, 0x40 ;  /* 0x00000040000a7882 */ /* 0x000fe20000000000 */
[----:B------:R-:W-:-:S02]  /*0fd0*/  UIADD3 UR30, UP2, UR56, 0x170, URZ ;  /* 0x00000170381e7890 */ /* 0x000fc4000ff5e03f */
[----:B------:R-:W-:Y:S01]  /*0fe0*/  UIADD3 UR11, UP0, UR40, 0x1f0, URZ ;  /* 0x000001f0280b7890 */ /* 0x000fe2000ff1e03f */
[----:B------:R-:W-:Y:S01]  /*0ff0*/  UMOV UR12, UR44 ;  /* 0x0000002c000c7c82 */ /* 0x000fe20008000000 */
[----:B-1----:R-:W-:Y:S02]  /*1000*/  UIADD3.X UR8, URZ, UR13, URZ, UP5, !UPT ;  /* 0x0000000d3f087290 */ /* 0x002fe4000affe43f */
[----:B------:R-:W-:Y:S02]  /*1010*/  UIADD3 UR9, UP3, UR54, 0x170, URZ ;  /* 0x0000017036097890 */ /* 0x000fe4000ff7e03f */
[----:B------:R-:W-:Y:S01]  /*1020*/  UIADD3 UR32, UP5, UR24, 0x1f0, URZ ;  /* 0x000001f018207890 */ /* 0x000fe2000ffbe03f */
[----:B------:R-:W-:Y:S01]  /*1030*/  UMOV UR52, UR44 ;  /* 0x0000002c00347c82 */ /* 0x000fe20008000000 */
[----:B------:R-:W-:Y:S01]  /*1040*/  UMOV UR53, UR45 ;  /* 0x0000002d00357c82 */ /* 0x000fe20008000000 */
[----:B------:R-:W-:Y:S01]  /*1050*/  UMOV UR13, UR45 ;  /* 0x0000002d000d7c82 */ /* 0x000fe20008000000 */
[----:B--2---:R-:W-:Y:S08]  /*1060*/  @!P0 BRA `(.L_x_4) ;  /* 0x0000005400308947 */ /* 0x004ff00003800000 */
.L_x_24:
[----:B------:R-:W-:Y:S02]  /*1070*/  ELECT P0, URZ, PT ;  /* 0x00000000003f782f */ /* 0x000fe40003800000 */
[----:B------:R-:W-:Y:S01]  /*1080*/  R2UR UR17, R4 ;  /* 0x00000000041172ca */ /* 0x000fe200000e0000 */
[----:B------:R-:W-:Y:S01]  /*1090*/  UIADD3.X UR57, URZ, UR57, URZ, UP2, !UPT ;  /* 0x000000393f397290 */ /* 0x000fe200097fe43f */
[----:B------:R-:W-:Y:S01]  /*10a0*/  MOV R4, UR39 ;  /* 0x0000002700047c02 */ /* 0x000fe20008000f00 */
[----:B------:R-:W-:Y:S01]  /*10b0*/  UIADD3.X UR39, URZ, UR41, URZ, UP0, !UPT ;  /* 0x000000293f277290 */ /* 0x000fe200087fe43f */
[----:B------:R-:W-:Y:S01]  /*10c0*/  MOV R2, UR47 ;  /* 0x0000002f00027c02 */ /* 0x000fe20008000f00 */
[----:B------:R-:W-:Y:S01]  /*10d0*/  UMOV UR40, UR56 ;  /* 0x0000003800287c82 */ /* 0x000fe20008000000 */
[----:B------:R-:W-:Y:S01]  /*10e0*/  UIADD3 UR56, UR33, 0x6800, URZ ;  /* 0x0000680021387890 */ /* 0x000fe2000fffe03f */
[----:B-1----:R-:W-:Y:S01]  /*10f0*/  MOV R3, UR46 ;  /* 0x0000002e00037c02 */ /* 0x002fe20008000f00 */
[----:B------:R-:W-:Y:S01]  /*1100*/  UMOV UR41, UR57 ;  /* 0x0000003900297c82 */ /* 0x000fe20008000000 */
[----:B------:R-:W-:Y:S01]  /*1110*/  UIADD3 UR57, UR33, 0x20, URZ ;  /* 0x0000002021397890 */ /* 0x000fe2000fffe03f */
[----:B------:R-:W-:Y:S01]  /*1120*/  MOV R5, UR38 ;  /* 0x0000002600057c02 */ /* 0x000fe20008000f00 */
[----:B------:R-:W-:Y:S01]  /*1130*/  UIADD3.X UR25, URZ, UR25, URZ, UP5, !UPT ;  /* 0x000000193f197290 */ /* 0x000fe2000affe43f */
[----:B------:R-:W-:Y:S01]  /*1140*/  @P0 IMAD.MOV.U32 R6, RZ, RZ, 0x9100 ;  /* 0x00009100ff060424 */ /* 0x000fe200078e00ff */
[----:B------:R-:W-:Y:S01]  /*1150*/  UMOV UR59, UR17 ;  /* 0x00000011003b7c82 */ /* 0x000fe20008000000 */
[----:B------:R-:W-:Y:S01]  /*1160*/  UMOV UR51, UR17 ;  /* 0x0000001100337c82 */ /* 0x000fe20008000000 */
[----:B------:R-:W-:Y:S01]  /*1170*/  UMOV UR43, UR17 ;  /* 0x00000011002b7c82 */ /* 0x000fe20008000000 */
[----:B------:R-:W-:Y:S01]  /*1180*/  UMOV UR17, UR8 ;  /* 0x0000000800117c82 */ /* 0x000fe20008000000 */
[----:B------:R1:W-:Y:S01]  /*1190*/  @P0 SYNCS.ARRIVE.TRANS64 RZ, [UR33+0x20], R6 ;  /* 0x00002006ffff09a7 */ /* 0x0003e20008000021 */
[----:B------:R-:W-:Y:S01]  /*11a0*/  UIADD3.X UR47, URZ, UR49, URZ, UP1, !UPT ;  /* 0x000000313f2f7290 */ /* 0x000fe20008ffe43f */
[----:B------:R2:W-:Y:S01]  /*11b0*/  UTMALDG.4D [UR56], [UR16], desc[URZ] ;  /* 0x00003f38100075b4 */ /* 0x0005e20008019000 */
[----:B------:R-:W-:-:S02]  /*11c0*/  UIADD3.X UR55, URZ, UR55, URZ, UP3, !UPT ;  /* 0x000000373f377290 */ /* 0x000fc40009ffe43f */
[----:B------:R-:W-:Y:S02]  /*11d0*/  UIADD3 UR48, UR33, 0x8800, URZ ;  /* 0x0000880021307890 */ /* 0x000fe4000fffe03f */
[----:B------:R-:W-:Y:S02]  /*11e0*/  UIADD3 UR49, UR33, 0x20, URZ ;  /* 0x0000002021317890 */ /* 0x000fe4000fffe03f */
[----:B------:R-:W-:Y:S01]  /*11f0*/  ULEA.HI UR34, UR34, -UR7, URZ, 0x6 ;  /* 0x8000000722227291 */ /* 0x000fe2000f8f303f */
[----:B------:R-:W-:Y:S01]  /*1200*/  UMOV UR54, UR9 ;  /* 0x0000000900367c82 */ /* 0x000fe20008000000 */
[----:B------:R-:W-:Y:S01]  /*1210*/  UMOV UR46, UR19 ;  /* 0x00000013002e7c82 */ /* 0x000fe20008000000 */
[----:B------:R-:W-:Y:S01]  /*1220*/  ULEA.HI UR35, UR35, UR37, URZ, 0x6 ;  /* 0x0000002523237291 */ /* 0x000fe2000f8f303f */
[----:B------:R-:W-:-:S03]  /*1230*/  UMOV UR19, UR27 ;  /* 0x0000001b00137c82 */ /* 0x000fc60008000000 */
[----:B------:R-:W-:Y:S01]  /*1240*/  UTMALDG.4D [UR48], [UR54], desc[URZ] ;  /* 0x00003f30360075b4 */ /* 0x000fe20008019000 */
[----:B------:R-:W-:Y:S01]  /*1250*/  UMOV UR38, UR11 ;  /* 0x0000000b00267c82 */ /* 0x000fe20008000000 */
[----:B------:R-:W-:Y:S02]  /*1260*/  USHF.R.S32.HI UR34, URZ, 0x6, UR34 ;  /* 0x000000063f227899 */ /* 0x000fe40008011422 */
[----:B------:R-:W-:Y:S02]  /*1270*/  ULEA.HI.SX32 UR35, UR35, 0x1, 0x1a ;  /* 0x0000000123237891 */ /* 0x000fe4000f8fd23f */
[----:B------:R-:W-:Y:S01]  /*1280*/  UIADD3 UR34, -UR34, URZ, URZ ;  /* 0x0000003f22227290 */ /* 0x000fe2000fffe13f */
[----:B--2---:R-:W-:Y:S01]  /*1290*/  UMOV UR58, UR40 ;  /* 0x00000028003a7c82 */ /* 0x004fe20008000000 */
[----:B------:R-:W-:Y:S01]  /*12a0*/  UMOV UR59, UR41 ;  /* 0x00000029003b7c82 */ /* 0x000fe20008000000 */
[----:B------:R-:W-:Y:S01]  /*12b0*/  UMOV UR60, UR24 ;  /* 0x00000018003c7c82 */ /* 0x000fe20008000000 */
[----:B------:R-:W-:Y:S01]  /*12c0*/  UMOV UR61, UR25 ;  /* 0x00000019003d7c82 */ /* 0x000fe20008000000 */
[----:B------:R-:W-:-:S02]  /*12d0*/  UIADD3 UR40, UR33, 0xa800, URZ ;  /* 0x0000a80021287890 */ /* 0x000fc4000fffe03f */
[----:B------:R-:W-:Y:S02]  /*12e0*/  UIADD3 UR41, UR33, 0x20, URZ ;  /* 0x0000002021297890 */ /* 0x000fe4000fffe03f */
[----:B------:R-:W-:Y:S02]  /*12f0*/  UIADD3 UR24, UR33, 0x12800, URZ ;  /* 0x0001280021187890 */ /* 0x000fe4000fffe03f */
[----:B------:R-:W-:Y:S02]  /*1300*/  UIADD3 UR25, UR33, 0x20, URZ ;  /* 0x0000002021197890 */ /* 0x000fe4000fffe03f */
[----:B------:R-:W-:Y:S02]  /*1310*/  UIADD3 UR16, UR33, 0x13800, URZ ;  /* 0x0001380021107890 */ /* 0x000fe4000fffe03f */
[----:B------:R-:W-:Y:S01]  /*1320*/  UIADD3 UR17, UR33, 0x20, URZ ;  /* 0x0000002021117890 */ /* 0x000fe2000fffe03f */
[----:B------:R-:W-:Y:S01]  /*1330*/  UMOV UR58, UR30 ;  /* 0x0000001e003a7c82 */ /* 0x000fe20008000000 */
[----:B------:R-:W-:Y:S01]  /*1340*/  ULOP3.LUT UR5, UR5, UR4, URZ, 0x3c, !UPT ;  /* 0x0000000405057292 */ /* 0x000fe2000f8e3c3f */
[----:B------:R-:W-:Y:S01]  /*1350*/  UTMALDG.4D [UR40], [UR58], desc[URZ] ;  /* 0x00003f283a0075b4 */ /* 0x000fe20008019000 */
[----:B------:R-:W-:Y:S01]  /*1360*/  @!UP4 UMOV UR35, UR34 ;  /* 0x000000220023cc82 */ /* 0x000fe20008000000 */
[----:B------:R-:W-:-:S02]  /*1370*/  UIADD3 UR36, UR33, 0x280, URZ ;  /* 0x0000028021247890 */ /* 0x000fc4000fffe03f */
[----:B------:R-:W-:Y:S02]  /*1380*/  ULOP3.LUT UR4, UR5, UR4, URZ, 0x3c, !UPT ;  /* 0x0000000405047292 */ /* 0x000fe4000f8e3c3f */
[----:B------:R-:W-:Y:S01]  /*1390*/  UIADD3 UR8, UR33, 0x14800, URZ ;  /* 0x0001480021087890 */ /* 0x000fe2000fffe03f */
[----:B------:R2:W-:Y:S01]  /*13a0*/  UTMALDG.4D [UR24], [UR46], desc[URZ] ;  /* 0x00003f182e0075b4 */ /* 0x0005e20008019000 */
[----:B------:R-:W-:Y:S02]  /*13b0*/  UIADD3 UR9, UR33, 0x20, URZ ;  /* 0x0000002021097890 */ /* 0x000fe4000fffe03f */
[----:B------:R-:W-:Y:S02]  /*13c0*/  UIADD3 UR31, UR33, 0x20, URZ ;  /* 0x00000020211f7890 */ /* 0x000fe4000fffe03f */
[----:B------:R-:W-:Y:S02]  /*13d0*/  UPRMT UR30, UR14, 0x654, UR36 ;  /* 0x000006540e1e7896 */ /* 0x000fe40008000024 */
[----:B------:R-:W-:Y:S01]  /*13e0*/  ULOP3.LUT UR5, UR5, UR4, URZ, 0x3c, !UPT ;  /* 0x0000000405057292 */ /* 0x000fe2000f8e3c3f */
[----:B------:R3:W-:Y:S01]  /*13f0*/  UTMALDG.4D [UR16], [UR38], desc[URZ] ;  /* 0x00003f10260075b4 */ /* 0x0007e20008019000 */
[----:B------:R-:W-:Y:S01]  /*1400*/  UMOV UR11, UR27 ;  /* 0x0000001b000b7c82 */ /* 0x000fe20008000000 */
[----:B------:R-:W-:-:S02]  /*1410*/  UMOV UR60, UR32 ;  /* 0x00000020003c7c82 */ /* 0x000fc40008000000 */
[----:B------:R1:W-:Y:S01]  /*1420*/  UTMALDG.4D [UR8], [UR60], desc[URZ] ;  /* 0x00003f083c0075b4 */ /* 0x0003e20008019000 */
[----:B--2---:R-:W-:Y:S02]  /*1430*/  R2UR UR47, R2 ;  /* 0x00000000022f72ca */ /* 0x004fe400000e0000 */
[----:B------:R-:W-:Y:S01]  /*1440*/  R2UR UR46, R3 ;  /* 0x00000000032e72ca */ /* 0x000fe200000e0000 */
[----:B------:R1:W-:Y:S01]  /*1450*/  UBLKCP.S.G [UR30], [UR4], UR23 ;  /* 0x0000001e040073ba */ /* 0x0003e20008000217 */
[----:B---3--:R-:W-:Y:S01]  /*1460*/  R2UR UR39, R4 ;  /* 0x00000000042772ca */ /* 0x008fe200000e0000 */
[----:B------:R-:W-:Y:S01]  /*1470*/  IMAD.U32 R4, RZ, RZ, UR6 ;  /* 0x00000006ff047e24 */ /* 0x000fe2000f8e00ff */
[----:B------:R-:W-:-:S03]  /*1480*/  R2UR UR38, R5 ;  /* 0x00000000052672ca */ /* 0x000fc600000e0000 */
[----:B------:R-:W-:-:S05]  /*1490*/  VIADD R2, R4, 0x1 ;  /* 0x0000000104027836 */ /* 0x000fca0000000000 */
[----:B------:R-:W-:-:S13]  /*14a0*/  ISETP.GE.AND P0, PT, R2, UR35, PT ;  /* 0x0000002302007c0c */ /* 0x000fda000bf06270 */
[----:B-1----:R-:W-:Y:S05]  /*14b0*/  @P0 BRA `(.L_x_2) ;  /* 0x0000001000640947 */ /* 0x002fea0003800000 */
[----:B------:R-:W-:Y:S01]  /*14c0*/  UIADD3 UR4, UR35, -0x2, URZ ;  /* 0xfffffffe23047890 */ /* 0x000fe2000fffe03f */
[----:B------:R-:W-:Y:S01]  /*14d0*/  LOP3.LUT R5, RZ, R4, RZ, 0x33, !PT ;  /* 0x00000004ff057212 */ /* 0x000fe200078e33ff */
[----:B------:R-:W-:Y:S02]  /*14e0*/  IMAD.MOV.U32 R3, RZ, RZ, R2 ;  /* 0x000000ffff037224 */ /* 0x000fe400078e0002 */
[----:B------:R-:W-:Y:S02]  /*14f0*/  IMAD.MOV.U32 R6, RZ, RZ, 0x1 ;  /* 0x00000001ff067424 */ /* 0x000fe400078e00ff */
[----:B------:R-:W-:Y:S01]  /*1500*/  ISETP.NE.AND P0, PT, R4, UR4, PT ;  /* 0x0000000404007c0c */ /* 0x000fe2000bf05270 */
[----:B------:R-:W-:-:S12]  /*1510*/  VIADD R5, R5, UR35 ;  /* 0x0000002305057c36 */ /* 0x000fd80008000000 */
[----:B------:R-:W-:Y:S05]  /*1520*/  @!P0 BRA `(.L_x_5) ;  /* 0x0000000800c48947 */ /* 0x000fea0003800000 */
[----:B------:R-:W-:Y:S01]  /*1530*/  LOP3.LUT R7, R5, 0xfffffffe, RZ, 0xc0, !PT ;  /* 0xfffffffe05077812 */ /* 0x000fe200078ec0ff */
[----:B------:R-:W-:Y:S01]  /*1540*/  IMAD.MOV.U32 R6, RZ, RZ, 0x1 ;  /* 0x00000001ff067424 */ /* 0x000fe200078e00ff */
[----:B------:R-:W-:Y:S01]  /*1550*/  UIADD3 UR43, UR27, 0x40, URZ ;  /* 0x000000401b2b7890 */ /* 0x000fe2000fffe03f */
[----:B------:R-:W-:Y:S02]  /*1560*/  ULDC.64 UR30, c[0x0][0x198] ;  /* 0x00006600001e7ab9 */ /* 0x000fe40000000a00 */
[----:B------:R-:W-:Y:S01]  /*1570*/  IMAD.MOV R7, RZ, RZ, -R7 ;  /* 0x000000ffff077224 */ /* 0x000fe200078e0a07 */
[----:B------:R-:W-:Y:S01]  /*1580*/  ULDC.64 UR6, c[0x0][0x580] ;  /* 0x0001600000067ab9 */ /* 0x000fe20000000a00 */
[----:B------:R-:W-:-:S07]  /*1590*/  ULDC.64 UR4, c[0x0][0x5a8] ;  /* 0x00016a0000047ab9 */ /* 0x000fce0000000a00 */
.L_x_10:
[----:B------:R-:W-:-:S04]  /*15a0*/  IMAD.U32 R2, R6, -0x80000000, RZ ;  /* 0x8000000006027824 */ /* 0x000fc800078e00ff */
[----:B-1----:R-:W1:Y:S02]  /*15b0*/  SYNCS.PHASECHK.TRANS64.TRYWAIT P0, [UR33+0x18], R2 ;  /* 0x00001802ff0075a7 */ /* 0x002e640008000161 */
[----:B-1----:R-:W-:Y:S05]  /*15c0*/  @!P0 BRA `(.L_x_6) ;  /* 0x0000004c00f88947 */ /* 0x002fea0003800000 */
.L_x_26:
[----:B------:R-:W-:Y:S01]  /*15d0*/  ELECT P0, URZ, PT ;  /* 0x00000000003f782f */ /* 0x000fe20003800000 */
[----:B------:R-:W-:Y:S02]  /*15e0*/  UIADD3 UR13, UP0, UR43, UR46, URZ ;  /* 0x0000002e2b0d7290 */ /* 0x000fe4000ff1e03f */
[----:B------:R-:W-:Y:S02]  /*15f0*/  UIADD3 UR26, UP1, UR30, 0x70, URZ ;  /* 0x000000701e1a7890 */ /* 0x000fe4000ff3e03f */
[----:B------:R-:W-:Y:S02]  /*1600*/  UIADD3 UR28, UP2, UR30, 0x70, URZ ;  /* 0x000000701e1c7890 */ /* 0x000fe4000ff5e03f */
[----:B------:R-:W-:Y:S02]  /*1610*/  UIADD3 UR34, UP3, UR30, 0x70, URZ ;  /* 0x000000701e227890 */ /* 0x000fe4000ff7e03f */
[----:B------:R-:W-:Y:S02]  /*1620*/  UIADD3.X UR23, URZ, UR22, URZ, UP0, !UPT ;  /* 0x000000163f177290 */ /* 0x000fe400087fe43f */
[----:B------:R-:W-:-:S02]  /*1630*/  UIADD3 UR12, UR33, 0x180, URZ ;  /* 0x00000180210c7890 */ /* 0x000fc4000fffe03f */
[----:B-1----:R-:W-:Y:S01]  /*1640*/  @P0 IMAD.MOV.U32 R3, RZ, RZ, 0x3100 ;  /* 0x00003100ff030424 */ /* 0x002fe200078e00ff */
[----:B------:R-:W-:Y:S02]  /*1650*/  ULEA UR24, UP0, UR13, UR6, 0x2 ;  /* 0x000000060d187291 */ /* 0x000fe4000f80103f */
[----:B------:R-:W-:Y:S02]  /*1660*/  UIADD3 UR40, UR33, 0x3800, URZ ;  /* 0x0000380021287890 */ /* 0x000fe4000fffe03f */
[----:B------:R1:W-:Y:S01]  /*1670*/  @P0 SYNCS.ARRIVE.TRANS64 RZ, [UR33+0x8], R3 ;  /* 0x00000803ffff09a7 */ /* 0x0003e20008000021 */
[----:B------:R-:W-:Y:S02]  /*1680*/  UIADD3 UR41, UR33, 0x8, URZ ;  /* 0x0000000821297890 */ /* 0x000fe4000fffe03f */
[----:B------:R-:W-:Y:S02]  /*1690*/  UIADD3.X UR27, URZ, UR31, URZ, UP1, !UPT ;  /* 0x0000001f3f1b7290 */ /* 0x000fe40008ffe43f */
[----:B------:R-:W-:-:S02]  /*16a0*/  UIADD3 UR16, UR33, 0x4800, URZ ;  /* 0x0000480021107890 */ /* 0x000fc4000fffe03f */
[----:B------:R-:W-:Y:S02]  /*16b0*/  UIADD3 UR17, UR33, 0x8, URZ ;  /* 0x0000000821117890 */ /* 0x000fe4000fffe03f */
[----:B------:R-:W-:Y:S02]  /*16c0*/  UIADD3.X UR29, URZ, UR31, URZ, UP2, !UPT ;  /* 0x0000001f3f1d7290 */ /* 0x000fe400097fe43f */
[----:B------:R-:W-:Y:S02]  /*16d0*/  UIADD3 UR8, UR33, 0x5800, URZ ;  /* 0x0000580021087890 */ /* 0x000fe4000fffe03f */
[----:B------:R-:W-:Y:S02]  /*16e0*/  UIADD3 UR9, UR33, 0x8, URZ ;  /* 0x0000000821097890 */ /* 0x000fe4000fffe03f */
[----:B------:R-:W-:Y:S02]  /*16f0*/  UIADD3.X UR35, URZ, UR31, URZ, UP3, !UPT ;  /* 0x0000001f3f237290 */ /* 0x000fe40009ffe43f */
[----:B------:R-:W-:-:S02]  /*1700*/  UIADD3 UR37, UR33, 0x8, URZ ;  /* 0x0000000821257890 */ /* 0x000fc4000fffe03f */
[----:B------:R-:W-:Y:S02]  /*1710*/  UPRMT UR36, UR14, 0x654, UR12 ;  /* 0x000006540e247896 */ /* 0x000fe4000800000c */
[----:B------:R-:W-:Y:S01]  /*1720*/  ULEA.HI.X UR25, UR13, UR7, UR23, 0x2, UP0 ;  /* 0x000000070d197291 */ /* 0x000fe200080f1417 */
[----:B------:R-:W-:Y:S01]  /*1730*/  UMOV UR42, URZ ;  /* 0x0000003f002a7c82 */ /* 0x000fe20008000000 */
[----:B------:R-:W-:Y:S01]  /*1740*/  UMOV UR18, 0x20 ;  /* 0x0000002000127882 */ /* 0x000fe20000000000 */
[----:B------:R-:W-:Y:S01]  /*1750*/  UMOV UR19, UR43 ;  /* 0x0000002b00137c82 */ /* 0x000fe20008000000 */
[----:B------:R-:W-:Y:S01]  /*1760*/  UMOV UR20, UR44 ;  /* 0x0000002c00147c82 */ /* 0x000fe20008000000 */
[----:B------:R-:W-:Y:S01]  /*1770*/  UMOV UR21, UR45 ;  /* 0x0000002d00157c82 */ /* 0x000fe20008000000 */
[----:B------:R-:W-:Y:S01]  /*1780*/  UMOV UR10, 0x40 ;  /* 0x00000040000a7882 */ /* 0x000fe20000000000 */
[----:B------:R-:W-:Y:S01]  /*1790*/  UMOV UR11, UR43 ;  /* 0x0000002b000b7c82 */ /* 0x000fe20008000000 */
[----:B------:R1:W-:Y:S01]  /*17a0*/  UTMALDG.4D [UR40], [UR26], desc[URZ] ;  /* 0x00003f281a0075b4 */ /* 0x0003e20008019000 */
[----:B------:R-:W-:Y:S01]  /*17b0*/  UMOV UR12, UR44 ;  /* 0x0000002c000c7c82 */ /* 0x000fe20008000000 */
[----:B------:R-:W-:Y:S01]  /*17c0*/  UMOV UR13, UR45 ;  /* 0x0000002d000d7c82 */ /* 0x000fe20008000000 */
[----:B------:R-:W-:Y:S01]  /*17d0*/  UMOV UR23, 0x10 ;  /* 0x0000001000177882 */ /* 0x000fe20000000000 */
[----:B------:R1:W-:Y:S01]  /*17e0*/  UTMALDG.4D [UR16], [UR28], desc[URZ] ;  /* 0x00003f101c0075b4 */ /* 0x0003e20008019000 */
[----:B------:R1:W-:Y:S01]  /*17f0*/  UTMALDG.4D [UR8], [UR34], desc[URZ] ;  /* 0x00003f08220075b4 */ /* 0x0003e20008019000 */
[----:B------:R1:W-:Y:S01]  /*1800*/  UBLKCP.S.G [UR36], [UR24], UR23 ;  /* 0x00000024180073ba */ /* 0x0003e20008000217 */
[----:B------:R-:W2:Y:S02]  /*1810*/  SYNCS.PHASECHK.TRANS64.TRYWAIT P0, [UR33+0x38], R2 ;  /* 0x00003802ff0075a7 */ /* 0x000ea40008000161 */
[----:B-12---:R-:W-:Y:S05]  /*1820*/  @!P0 BRA `(.L_x_7) ;  /* 0x0000004c007c8947 */ /* 0x006fea0003800000 */
.L_x_28:
[----:B------:R-:W-:Y:S02]  /*1830*/  ELECT P0, URZ, PT ;  /* 0x00000000003f782f */ /* 0x000fe40003800000 */
[----:B------:R-:W-:Y:S01]  /*1840*/  LOP3.LUT R6, R6, 0x1, RZ, 0x3c, !PT ;  /* 0x0000000106067812 */ /* 0x000fe200078e3cff */
[----:B------:R-:W-:Y:S02]  /*1850*/  UIADD3 UR23, UP0, UR43, UR38, URZ ;  /* 0x000000262b177290 */ /* 0x000fe4000ff1e03f */
[----:B------:R-:W-:Y:S02]  /*1860*/  UIADD3 UR40, UP1, UR30, 0x1f0, URZ ;  /* 0x000001f01e287890 */ /* 0x000fe4000ff3e03f */
[----:B------:R-:W-:Y:S02]  /*1870*/  UIADD3 UR48, UP2, UR30, 0x1f0, URZ ;  /* 0x000001f01e307890 */ /* 0x000fe4000ff5e03f */
[----:B------:R-:W-:Y:S02]  /*1880*/  UIADD3 UR50, UP3, UR30, 0x1f0, URZ ;  /* 0x000001f01e327890 */ /* 0x000fe4000ff7e03f */
[----:B------:R-:W-:-:S02]  /*1890*/  UIADD3.X UR32, URZ, UR15, URZ, UP0, !UPT ;  /* 0x0000000f3f207290 */ /* 0x000fc400087fe43f */
[----:B------:R-:W-:Y:S01]  /*18a0*/  UIADD3 UR34, UR33, 0x380, URZ ;  /* 0x0000038021227890 */ /* 0x000fe2000fffe03f */
[----:B------:R-:W-:Y:S01]  /*18b0*/  @P0 IMAD.MOV.U32 R2, RZ, RZ, 0x3100 ;  /* 0x00003100ff020424 */ /* 0x000fe200078e00ff */
[----:B------:R-:W-:Y:S02]  /*18c0*/  ULEA UR36, UP0, UR23, UR4, 0x2 ;  /* 0x0000000417247291 */ /* 0x000fe4000f80103f */
[----:B------:R-:W-:Y:S02]  /*18d0*/  UIADD3 UR24, UR33, 0x15800, URZ ;  /* 0x0001580021187890 */ /* 0x000fe4000fffe03f */
[----:B------:R2:W-:Y:S01]  /*18e0*/  @P0 SYNCS.ARRIVE.TRANS64 RZ, [UR33+0x28], R2 ;  /* 0x00002802ffff09a7 */ /* 0x0005e20008000021 */
[----:B------:R-:W-:Y:S02]  /*18f0*/  UIADD3 UR25, UR33, 0x28, URZ ;  /* 0x0000002821197890 */ /* 0x000fe4000fffe03f */
[----:B------:R-:W-:Y:S02]  /*1900*/  UIADD3.X UR41, URZ, UR31, URZ, UP1, !UPT ;  /* 0x0000001f3f297290 */ /* 0x000fe40008ffe43f */
[----:B------:R-:W-:-:S02]  /*1910*/  UIADD3 UR16, UR33, 0x16800, URZ ;  /* 0x0001680021107890 */ /* 0x000fc4000fffe03f */
[----:B------:R-:W-:Y:S01]  /*1920*/  UIADD3 UR17, UR33, 0x28, URZ ;  /* 0x0000002821117890 */ /* 0x000fe2000fffe03f */
[----:B--2---:R-:W-:Y:S01]  /*1930*/  IMAD.U32 R2, R6, -0x80000000, RZ ;  /* 0x8000000006027824 */ /* 0x004fe200078e00ff */
        /* <DEDUP_REMOVED lines=8> */
[----:B------:R-:W-:Y:S01]  /*19c0*/  UMOV UR27, UR43 ;  /* 0x0000002b001b7c82 */ /* 0x000fe20008000000 */
[----:B------:R-:W-:Y:S01]  /*19d0*/  UMOV UR28, UR44 ;  /* 0x0000002c001c7c82 */ /* 0x000fe20008000000 */
[----:B------:R-:W-:Y:S01]  /*19e0*/  UMOV UR29, UR45 ;  /* 0x0000002d001d7c82 */ /* 0x000fe20008000000 */
[----:B------:R-:W-:Y:S01]  /*19f0*/  UMOV UR18, 0x20 ;  /* 0x0000002000127882 */ /* 0x000fe20000000000 */
[----:B------:R-:W-:Y:S01]  /*1a00*/  UMOV UR19, UR43 ;  /* 0x0000002b00137c82 */ /* 0x000fe20008000000 */
[----:B------:R-:W-:Y:S01]  /*1a10*/  UMOV UR20, UR44 ;  /* 0x0000002c00147c82 */ /* 0x000fe20008000000 */
[----:B------:R-:W-:Y:S01]  /*1a20*/  UMOV UR21, UR45 ;  /* 0x0000002d00157c82 */ /* 0x000fe20008000000 */
[----:B------:R-:W-:Y:S01]  /*1a30*/  UMOV UR10, 0x40 ;  /* 0x00000040000a7882 */ /* 0x000fe20000000000 */
[----:B------:R-:W-:Y:S01]  /*1a40*/  UMOV UR11, UR43 ;  /* 0x0000002b000b7c82 */ /* 0x000fe20008000000 */
[----:B------:R-:W-:Y:S01]  /*1a50*/  UMOV UR12, UR44 ;  /* 0x0000002c000c7c82 */ /* 0x000fe20008000000 */
[----:B------:R-:W-:Y:S01]  /*1a60*/  UMOV UR13, UR45 ;  /* 0x0000002d000d7c82 */ /* 0x000fe20008000000 */
[----:B------:R2:W-:Y:S01]  /*1a70*/  UTMALDG.4D [UR24], [UR40], desc[URZ] ;  /* 0x00003f18280075b4 */ /* 0x0005e20008019000 */
[----:B------:R-:W-:Y:S01]  /*1a80*/  UMOV UR23, 0x10 ;  /* 0x0000001000177882 */ /* 0x000fe20000000000 */
[----:B------:R2:W-:Y:S01]  /*1a90*/  UTMALDG.4D [UR16], [UR48], desc[URZ] ;  /* 0x00003f10300075b4 */ /* 0x0005e20008019000 */
[----:B------:R2:W-:Y:S01]  /*1aa0*/  UTMALDG.4D [UR8], [UR50], desc[URZ] ;  /* 0x00003f08320075b4 */ /* 0x0005e20008019000 */
[----:B------:R2:W-:Y:S01]  /*1ab0*/  UBLKCP.S.G [UR34], [UR36], UR23 ;  /* 0x00000022240073ba */ /* 0x0005e20008000217 */
[----:B------:R-:W3:Y:S02]  /*1ac0*/  SYNCS.PHASECHK.TRANS64.TRYWAIT P0, [UR33+0x10], R2 ;  /* 0x00001002ff0075a7 */ /* 0x000ee40008000161 */
[----:B--23--:R-:W-:Y:S05]  /*1ad0*/  @!P0 BRA `(.L_x_8) ;  /* 0x0000004800ec8947 */ /* 0x00cfea0003800000 */
.L_x_30:
[----:B------:R-:W-:Y:S01]  /*1ae0*/  UIADD3 UR28, UP0, UR30, 0x70, URZ ;  /* 0x000000701e1c7890 */ /* 0x000fe2000ff1e03f */
[----:B------:R-:W-:Y:S01]  /*1af0*/  VIADD R7, R7, 0x2 ;  /* 0x0000000207077836 */ /* 0x000fe20000000000 */
[----:B------:R-:W-:Y:S01]  /*1b00*/  UIADD3 UR35, UR43, 0x40, URZ ;  /* 0x000000402b237890 */ /* 0x000fe2000fffe03f */
[----:B------:R-:W-:Y:S01]  /*1b10*/  ELECT P0, URZ, PT ;  /* 0x00000000003f782f */ /* 0x000fe20003800000 */
[----:B------:R-:W-:Y:S02]  /*1b20*/  UIADD3.X UR29, URZ, UR31, URZ, UP0, !UPT ;  /* 0x0000001f3f1d7290 */ /* 0x000fe400087fe43f */
[----:B------:R-:W-:Y:S01]  /*1b30*/  ISETP.NE.AND P1, PT, R7, RZ, PT ;  /* 0x000000ff0700720c */ /* 0x000fe20003f25270 */
[----:B------:R-:W-:Y:S02]  /*1b40*/  UIADD3 UR23, UP0, UR35, UR46, URZ ;  /* 0x0000002e23177290 */ /* 0x000fe4000ff1e03f */
[----:B------:R-:W-:Y:S02]  /*1b50*/  UIADD3 UR40, UP1, UR30, 0x70, URZ ;  /* 0x000000701e287890 */ /* 0x000fe4000ff3e03f */
[----:B------:R-:W-:-:S02]  /*1b60*/  UIADD3 UR48, UP2, UR30, 0x70, URZ ;  /* 0x000000701e307890 */ /* 0x000fc4000ff5e03f */
[----:B------:R-:W-:Y:S02]  /*1b70*/  UIADD3.X UR25, URZ, UR22, URZ, UP0, !UPT ;  /* 0x000000163f197290 */ /* 0x000fe400087fe43f */
[----:B------:R-:W-:Y:S01]  /*1b80*/  UIADD3 UR26, UR33, 0x80, URZ ;  /* 0x00000080211a7890 */ /* 0x000fe2000fffe03f */
[----:B------:R-:W-:Y:S01]  /*1b90*/  @P0 IMAD.MOV.U32 R2, RZ, RZ, 0x3100 ;  /* 0x00003100ff020424 */ /* 0x000fe200078e00ff */
[----:B------:R-:W-:Y:S02]  /*1ba0*/  ULEA UR24, UP0, UR23, UR6, 0x2 ;  /* 0x0000000617187291 */ /* 0x000fe4000f80103f */
[----:B------:R-:W-:Y:S02]  /*1bb0*/  UIADD3 UR32, UR33, 0x800, URZ ;  /* 0x0000080021207890 */ /* 0x000fe4000fffe03f */
[----:B------:R2:W-:Y:S01]  /*1bc0*/  @P0 SYNCS.ARRIVE.TRANS64 RZ, [UR33], R2 ;  /* 0x00000002ffff09a7 */ /* 0x0005e20008000021 */
[----:B------:R-:W-:Y:S02]  /*1bd0*/  UIADD3 UR16, UR33, 0x1800, URZ ;  /* 0x0000180021107890 */ /* 0x000fe4000fffe03f */
[----:B------:R-:W-:-:S02]  /*1be0*/  UIADD3.X UR41, URZ, UR31, URZ, UP1, !UPT ;  /* 0x0000001f3f297290 */ /* 0x000fc40008ffe43f */
[----:B------:R-:W-:Y:S02]  /*1bf0*/  UIADD3 UR8, UR33, 0x2800, URZ ;  /* 0x0000280021087890 */ /* 0x000fe4000fffe03f */
[----:B------:R-:W-:Y:S01]  /*1c00*/  UIADD3.X UR49, URZ, UR31, URZ, UP2, !UPT ;  /* 0x0000001f3f317290 */ /* 0x000fe200097fe43f */
[----:B--2---:R-:W-:Y:S01]  /*1c10*/  IMAD.U32 R2, R6, -0x80000000, RZ ;  /* 0x8000000006027824 */ /* 0x004fe200078e00ff */
[----:B------:R-:W-:Y:S02]  /*1c20*/  UPRMT UR26, UR14, 0x654, UR26 ;  /* 0x000006540e1a7896 */ /* 0x000fe4000800001a */
[----:B------:R-:W-:Y:S01]  /*1c30*/  ULEA.HI.X UR25, UR23, UR7, UR25, 0x2, UP0 ;  /* 0x0000000717197291 */ /* 0x000fe200080f1419 */
[----:B------:R-:W-:Y:S01]  /*1c40*/  UMOV UR34, URZ ;  /* 0x0000003f00227c82 */ /* 0x000fe20008000000 */
[----:B------:R-:W-:Y:S01]  /*1c50*/  UMOV UR36, UR44 ;  /* 0x0000002c00247c82 */ /* 0x000fe20008000000 */
[----:B------:R-:W-:Y:S01]  /*1c60*/  UMOV UR37, UR45 ;  /* 0x0000002d00257c82 */ /* 0x000fe20008000000 */
[----:B------:R-:W-:Y:S01]  /*1c70*/  UMOV UR18, 0x20 ;  /* 0x0000002000127882 */ /* 0x000fe20000000000 */
[----:B------:R-:W-:Y:S01]  /*1c80*/  UMOV UR17, UR33 ;  /* 0x0000002100117c82 */ /* 0x000fe20008000000 */
        /* <DEDUP_REMOVED lines=8> */
[----:B------:R-:W-:Y:S01]  /*1d10*/  UMOV UR11, UR35 ;  /* 0x00000023000b7c82 */ /* 0x000fe20008000000 */
[----:B------:R-:W-:Y:S01]  /*1d20*/  UMOV UR23, 0x10 ;  /* 0x0000001000177882 */ /* 0x000fe20000000000 */
[----:B------:R-:W-:Y:S01]  /*1d30*/  UMOV UR27, UR33 ;  /* 0x00000021001b7c82 */ /* 0x000fe20008000000 */
[----:B------:R2:W-:Y:S01]  /*1d40*/  UTMALDG.4D [UR16], [UR40], desc[URZ] ;  /* 0x00003f10280075b4 */ /* 0x0005e20008019000 */
[----:B------:R2:W-:Y:S01]  /*1d50*/  UTMALDG.4D [UR8], [UR48], desc[URZ] ;  /* 0x00003f08300075b4 */ /* 0x0005e20008019000 */
[----:B------:R2:W-:Y:S01]  /*1d60*/  UBLKCP.S.G [UR26], [UR24], UR23 ;  /* 0x0000001a180073ba */ /* 0x0005e20008000217 */
[----:B------:R-:W3:Y:S02]  /*1d70*/  SYNCS.PHASECHK.TRANS64.TRYWAIT P0, [UR33+0x30], R2 ;  /* 0x00003002ff0075a7 */ /* 0x000ee40008000161 */
[----:B--23--:R-:W-:Y:S05]  /*1d80*/  @!P0 BRA `(.L_x_9) ;  /* 0x0000004800608947 */ /* 0x00cfea0003800000 */
.L_x_32:
[----:B------:R-:W-:Y:S01]  /*1d90*/  ELECT P0, URZ, PT ;  /* 0x00000000003f782f */ /* 0x000fe20003800000 */
[----:B------:R-:W-:Y:S01]  /*1da0*/  VIADD R4, R4, 0x2 ;  /* 0x0000000204047836 */ /* 0x000fe20000000000 */
        /* <DEDUP_REMOVED lines=13> */
[----:B------:R-:W-:Y:S02]  /*1e80*/  UIADD3 UR17, UR33, 0x20, URZ ;  /* 0x0000002021117890 */ /* 0x000fe4000fffe03f */
[----:B------:R-:W-:Y:S01]  /*1e90*/  UIADD3.X UR49, URZ, UR31, URZ, UP2, !UPT ;  /* 0x0000001f3f317290 */ /* 0x000fe200097fe43f */
[----:B------:R-:W-:Y:S01]  /*1ea0*/  UMOV UR27, UR35 ;  /* 0x00000023001b7c82 */ /* 0x000fe20008000000 */
[----:B------:R-:W-:Y:S01]  /*1eb0*/  UMOV UR19, UR35 ;  /* 0x0000002300137c82 */ /* 0x000fe20008000000 */
[----:B------:R-:W-:Y:S02]  /*1ec0*/  UIADD3 UR8, UR33, 0x14800, URZ ;  /* 0x0001480021087890 */ /* 0x000fe4000fffe03f */
[----:B------:R-:W-:Y:S01]  /*1ed0*/  UIADD3 UR9, UR33, 0x20, URZ ;  /* 0x0000002021097890 */ /* 0x000fe2000fffe03f */
[----:B------:R-:W-:Y:S01]  /*1ee0*/  UMOV UR11, UR35 ;  /* 0x00000023000b7c82 */ /* 0x000fe20008000000 */
[----:B------:R-:W-:Y:S02]  /*1ef0*/  UIADD3.X UR51, URZ, UR31, URZ, UP3, !UPT ;  /* 0x0000001f3f337290 */ /* 0x000fe40009ffe43f */
[----:B------:R-:W-:-:S02]  /*1f00*/  UIADD3 UR37, UR33, 0x20, URZ ;  /* 0x0000002021257890 */ /* 0x000fc4000fffe03f */
        /* <DEDUP_REMOVED lines=8> */
[----:B------:R-:W-:Y:S01]  /*1f90*/  UMOV UR10, 0x40 ;  /* 0x00000040000a7882 */ /* 0x000fe20000000000 */
[----:B------:R2:W-:Y:S01]  /*1fa0*/  UTMALDG.4D [UR24], [UR40], desc[URZ] ;  /* 0x00003f18280075b4 */ /* 0x0005e20008019000 */
[----:B------:R-:W-:Y:S01]  /*1fb0*/  UMOV UR12, UR44 ;  /* 0x0000002c000c7c82 */ /* 0x000fe20008000000 */
[----:B------:R-:W-:Y:S01]  /*1fc0*/  UMOV UR13, UR45 ;  /* 0x0000002d000d7c82 */ /* 0x000fe20008000000 */
[----:B------:R-:W-:Y:S01]  /*1fd0*/  UMOV UR23, 0x10 ;  /* 0x0000001000177882 */ /* 0x000fe20000000000 */
[----:B------:R-:W-:Y:S01]  /*1fe0*/  UIADD3 UR43, UR43, 0x80, URZ ;  /* 0x000000802b2b7890 */ /* 0x000fe2000fffe03f */
[----:B------:R2:W-:Y:S01]  /*1ff0*/  UTMALDG.4D [UR16], [UR48], desc[URZ] ;  /* 0x00003f10300075b4 */ /* 0x0005e20008019000 */
[----:B------:R2:W-:Y:S01]  /*2000*/  UTMALDG.4D [UR8], [UR50], desc[URZ] ;  /* 0x00003f08320075b4 */ /* 0x0005e20008019000 */
[----:B------:R2:W-:Y:S02]  /*2010*/  UBLKCP.S.G [UR36], [UR34], UR23 ;  /* 0x00000024220073ba */ /* 0x0005e40008000217 */
[----:B--2---:R-:W-:Y:S07]  /*2020*/  @P1 BRA `(.L_x_10) ;  /* 0xfffffff4005c1947 */ /* 0x004fee000383ffff */
[----:B-1----:R-:W-:-:S07]  /*2030*/  VIADD R3, R4, 0x1 ;  /* 0x0000000104037836 */ /* 0x002fce0000000000 */
.L_x_5:
[----:B------:R-:W-:-:S04]  /*2040*/  LOP3.LUT R5, R5, 0x1, RZ, 0xc0, !PT ;  /* 0x0000000105057812 */ /* 0x000fc800078ec0ff */
[----:B------:R-:W-:-:S13]  /*2050*/  ISETP.NE.U32.AND P0, PT, R5, 0x1, PT ;  /* 0x000000010500780c */ /* 0x000fda0003f05070 */
[----:B------:R-:W-:Y:S05]  /*2060*/  @P0 BRA `(.L_x_2) ;  /* 0x0000000400780947 */ /* 0x000fea0003800000 */
[----:B------:R-:W-:Y:S01]  /*2070*/  IMAD.U32 R2, R6, -0x80000000, RZ ;  /* 0x8000000006027824 */ /* 0x000fe200078e00ff */
[----:B------:R-:W-:Y:S01]  /*2080*/  R2UR UR27, R3 ;  /* 0x00000000031b72ca */ /* 0x000fe200000e0000 */
[----:B------:R-:W-:Y:S01]  /*2090*/  ULDC.64 UR4, c[0x0][0x580] ;  /* 0x0001600000047ab9 */ /* 0x000fe20000000a00 */
[----:B------:R-:W-:Y:S02]  /*20a0*/  UIADD3 UR6, UR33, 0x180, URZ ;  /* 0x0000018021067890 */ /* 0x000fe4000fffe03f */
[----:B------:R-:W1:Y:S01]  /*20b0*/  SYNCS.PHASECHK.TRANS64.TRYWAIT P0, [UR33+0x18], R2 ;  /* 0x00001802ff0075a7 */ /* 0x000e620008000161 */
[----:B------:R-:W-:Y:S02]  /*20c0*/  UIADD3 UR7, UR33, 0x8, URZ ;  /* 0x0000000821077890 */ /* 0x000fe4000fffe03f */
[----:B------:R-:W-:Y:S02]  /*20d0*/  UIADD3 UR24, UR33, 0x3800, URZ ;  /* 0x0000380021187890 */ /* 0x000fe4000fffe03f */
[----:B------:R-:W-:Y:S01]  /*20e0*/  UIADD3 UR25, UR33, 0x8, URZ ;  /* 0x0000000821197890 */ /* 0x000fe2000fffe03f */
[----:B------:R-:W-:Y:S01]  /*20f0*/  ULDC.64 UR10, c[0x0][0x198] ;  /* 0x00006600000a7ab9 */ /* 0x000fe20000000a00 */
[----:B------:R-:W-:Y:S01]  /*2100*/  ULDC.64 UR12, c[0x0][0x198] ;  /* 0x00006600000c7ab9 */ /* 0x000fe20000000a00 */
[----:B------:R-:W-:Y:S01]  /*2110*/  UMOV UR26, URZ ;  /* 0x0000003f001a7c82 */ /* 0x000fe20008000000 */
[----:B------:R-:W-:Y:S01]  /*2120*/  USHF.L.U32 UR27, UR27, 0x6, URZ ;  /* 0x000000061b1b7899 */ /* 0x000fe2000800063f */
[----:B------:R-:W-:Y:S01]  /*2130*/  UMOV UR28, UR44 ;  /* 0x0000002c001c7c82 */ /* 0x000fe20008000000 */
[----:B------:R-:W-:-:S02]  /*2140*/  UMOV UR29, UR45 ;  /* 0x0000002d001d7c82 */ /* 0x000fc40008000000 */
[----:B------:R-:W-:-:S04]  /*2150*/  UIADD3 UR32, UP0, UR27, UR46, URZ ;  /* 0x0000002e1b207290 */ /* 0x000fc8000ff1e03f */
[----:B------:R-:W-:Y:S02]  /*2160*/  UIADD3.X UR22, URZ, UR22, URZ, UP0, !UPT ;  /* 0x000000163f167290 */ /* 0x000fe400087fe43f */
[----:B------:R-:W-:-:S04]  /*2170*/  ULEA UR31, UP0, UR32, UR4, 0x2 ;  /* 0x00000004201f7291 */ /* 0x000fc8000f80103f */
[----:B------:R-:W-:-:S03]  /*2180*/  ULEA.HI.X UR32, UR32, UR5, UR22, 0x2, UP0 ;  /* 0x0000000520207291 */ /* 0x000fc600080f1416 */
[----:B------:R-:W-:Y:S01]  /*2190*/  ULDC.64 UR4, c[0x0][0x198] ;  /* 0x0000660000047ab9 */ /* 0x000fe20000000a00 */
[----:B-1----:R-:W-:Y:S08]  /*21a0*/  @!P0 BRA `(.L_x_11) ;  /* 0x0000004400748947 */ /* 0x002ff00003800000 */
.L_x_34:
[----:B------:R-:W-:Y:S01]  /*21b0*/  ELECT P0, URZ, PT ;  /* 0x00000000003f782f */ /* 0x000fe20003800000 */
[----:B------:R-:W-:Y:S02]  /*21c0*/  UIADD3 UR4, UP0, UR4, 0x70, URZ ;  /* 0x0000007004047890 */ /* 0x000fe4000ff1e03f */
[----:B------:R-:W-:Y:S02]  /*21d0*/  UIADD3 UR22, UP1, UR10, 0x70, URZ ;  /* 0x000000700a167890 */ /* 0x000fe4000ff3e03f */
[----:B------:R-:W-:Y:S02]  /*21e0*/  UIADD3 UR34, UP2, UR12, 0x70, URZ ;  /* 0x000000700c227890 */ /* 0x000fe4000ff5e03f */
[----:B------:R-:W-:Y:S02]  /*21f0*/  UIADD3.X UR5, URZ, UR5, URZ, UP0, !UPT ;  /* 0x000000053f057290 */ /* 0x000fe400087fe43f */
[----:B------:R-:W-:Y:S02]  /*2200*/  UIADD3 UR16, UR33, 0x4800, URZ ;  /* 0x0000480021107890 */ /* 0x000fe4000fffe03f */
[----:B------:R-:W-:-:S02]  /*2210*/  UIADD3 UR17, UR33, 0x8, URZ ;  /* 0x0000000821117890 */ /* 0x000fc4000fffe03f */
[----:B------:R-:W-:Y:S01]  /*2220*/  @P0 IMAD.MOV.U32 R4, RZ, RZ, 0x3100 ;  /* 0x00003100ff040424 */ /* 0x000fe200078e00ff */
[----:B------:R-:W-:Y:S02]  /*2230*/  UIADD3.X UR23, URZ, UR11, URZ, UP1, !UPT ;  /* 0x0000000b3f177290 */ /* 0x000fe40008ffe43f */
[----:B------:R-:W-:Y:S02]  /*2240*/  UIADD3 UR8, UR33, 0x5800, URZ ;  /* 0x0000580021087890 */ /* 0x000fe4000fffe03f */
[----:B------:R2:W-:Y:S01]  /*2250*/  @P0 SYNCS.ARRIVE.TRANS64 RZ, [UR33+0x8], R4 ;  /* 0x00000804ffff09a7 */ /* 0x0005e20008000021 */
[----:B------:R-:W-:Y:S01]  /*2260*/  UIADD3 UR9, UR33, 0x8, URZ ;  /* 0x0000000821097890 */ /* 0x000fe2000fffe03f */
[----:B------:R3:W-:Y:S01]  /*2270*/  UTMALDG.4D [UR24], [UR4], desc[URZ] ;  /* 0x00003f18040075b4 */ /* 0x0007e20008019000 */
[----:B------:R-:W-:Y:S02]  /*2280*/  UIADD3.X UR35, URZ, UR13, URZ, UP2, !UPT ;  /* 0x0000000d3f237290 */ /* 0x000fe400097fe43f */
[----:B------:R-:W-:Y:S01]  /*2290*/  UPRMT UR6, UR14, 0x654, UR6 ;  /* 0x000006540e067896 */ /* 0x000fe20008000006 */
        /* <DEDUP_REMOVED lines=11> */
[----:B---3--:R-:W-:-:S02]  /*2350*/  UIADD3 UR5, UP0, UR27, UR38, URZ ;  /* 0x000000261b057290 */ /* 0x008fc4000ff1e03f */
[----:B------:R-:W-:Y:S02]  /*2360*/  UIADD3 UR24, UR33, 0x15800, URZ ;  /* 0x0001580021187890 */ /* 0x000fe4000fffe03f */
[----:B------:R-:W-:Y:S02]  /*2370*/  UIADD3.X UR15, URZ, UR15, URZ, UP0, !UPT ;  /* 0x0000000f3f0f7290 */ /* 0x000fe400087fe43f */
[----:B------:R-:W-:Y:S01]  /*2380*/  UIADD3 UR25, UR33, 0x28, URZ ;  /* 0x0000002821197890 */ /* 0x000fe2000fffe03f */
[----:B------:R-:W-:Y:S01]  /*2390*/  UMOV UR26, URZ ;  /* 0x0000003f001a7c82 */ /* 0x000fe20008000000 */
[----:B----4-:R-:W-:Y:S01]  /*23a0*/  ULDC.64 UR16, c[0x0][0x5a8] ;  /* 0x00016a0000107ab9 */ /* 0x010fe20000000a00 */
[----:B------:R-:W-:Y:S02]  /*23b0*/  UIADD3 UR22, UR33, 0x380, URZ ;  /* 0x0000038021167890 */ /* 0x000fe4000fffe03f */
[----:B------:R-:W-:Y:S02]  /*23c0*/  ULEA UR4, UP0, UR5, UR16, 0x2 ;  /* 0x0000001005047291 */ /* 0x000fe4000f80103f */
[----:B------:R-:W-:-:S02]  /*23d0*/  UIADD3 UR23, UR33, 0x28, URZ ;  /* 0x0000002821177890 */ /* 0x000fc4000fffe03f */
[----:B------:R-:W-:Y:S01]  /*23e0*/  ULEA.HI.X UR5, UR5, UR17, UR15, 0x2, UP0 ;  /* 0x0000001105057291 */ /* 0x000fe200080f140f */
[----:B-----5:R-:W-:Y:S01]  /*23f0*/  UMOV UR8, UR31 ;  /* 0x0000001f00087c82 */ /* 0x020fe20008000000 */
[----:B------:R-:W-:Y:S01]  /*2400*/  UMOV UR9, UR32 ;  /* 0x0000002000097c82 */ /* 0x000fe20008000000 */
[----:B------:R-:W-:Y:S01]  /*2410*/  ULDC.64 UR10, c[0x0][0x198] ;  /* 0x00006600000a7ab9 */ /* 0x000fe20000000a00 */
[----:B------:R3:W-:Y:S01]  /*2420*/  UBLKCP.S.G [UR6], [UR8], UR30 ;  /* 0x00000006080073ba */ /* 0x0007e2000800021e */
[----:B------:R-:W4:Y:S01]  /*2430*/  SYNCS.PHASECHK.TRANS64.TRYWAIT P0, [UR33+0x38], R2 ;  /* 0x00003802ff0075a7 */ /* 0x000f220008000161 */
[----:B------:R-:W-:Y:S01]  /*2440*/  ULDC.64 UR12, c[0x0][0x198] ;  /* 0x00006600000c7ab9 */ /* 0x000fe20000000a00 */
[----:B---3--:R-:W-:Y:S01]  /*2450*/  ULDC.64 UR6, c[0x0][0x198] ;  /* 0x0000660000067ab9 */ /* 0x008fe20000000a00 */
[----:B--2-4-:R-:W-:Y:S05]  /*2460*/  @!P0 BRA `(.L_x_12) ;  /* 0x0000004000e08947 */ /* 0x014fea0003800000 */
.L_x_36:
[----:B------:R-:W-:Y:S01]  /*2470*/  ELECT P0, URZ, PT ;  /* 0x00000000003f782f */ /* 0x000fe20003800000 */
[----:B------:R-:W-:Y:S02]  /*2480*/  UIADD3 UR30, UP0, UR6, 0x1f0, URZ ;  /* 0x000001f0061e7890 */ /* 0x000fe4000ff1e03f */
[----:B------:R-:W-:Y:S02]  /*2490*/  UIADD3 UR32, UP1, UR10, 0x1f0, URZ ;  /* 0x000001f00a207890 */ /* 0x000fe4000ff3e03f */
[----:B------:R-:W-:Y:S02]  /*24a0*/  UIADD3.X UR31, URZ, UR7, URZ, UP0, !UPT ;  /* 0x000000073f1f7290 */ /* 0x000fe400087fe43f */
[----:B------:R-:W-:Y:S02]  /*24b0*/  UIADD3 UR6, UP0, UR12, 0x1f0, URZ ;  /* 0x000001f00c067890 */ /* 0x000fe4000ff1e03f */
[----:B------:R-:W-:Y:S02]  /*24c0*/  UIADD3 UR16, UR33, 0x16800, URZ ;  /* 0x0001680021107890 */ /* 0x000fe4000fffe03f */
[----:B------:R-:W-:-:S02]  /*24d0*/  UIADD3 UR17, UR33, 0x28, URZ ;  /* 0x0000002821117890 */ /* 0x000fc4000fffe03f */
[----:B------:R-:W-:Y:S01]  /*24e0*/  @P0 IMAD.MOV.U32 R2, RZ, RZ, 0x3100 ;  /* 0x00003100ff020424 */ /* 0x000fe200078e00ff */
[----:B------:R-:W-:Y:S02]  /*24f0*/  UIADD3 UR8, UR33, 0x17800, URZ ;  /* 0x0001780021087890 */ /* 0x000fe4000fffe03f */
[----:B------:R-:W-:Y:S02]  /*2500*/  UIADD3 UR9, UR33, 0x28, URZ ;  /* 0x0000002821097890 */ /* 0x000fe4000fffe03f */
[----:B------:R2:W-:Y:S01]  /*2510*/  @P0 SYNCS.ARRIVE.TRANS64 RZ, [UR33+0x28], R2 ;  /* 0x00002802ffff09a7 */ /* 0x0005e20008000021 */
[----:B------:R-:W-:Y:S02]  /*2520*/  UIADD3.X UR33, URZ, UR11, URZ, UP1, !UPT ;  /* 0x0000000b3f217290 */ /* 0x000fe40008ffe43f */
[----:B------:R-:W-:Y:S02]  /*2530*/  UIADD3.X UR7, URZ, UR13, URZ, UP0, !UPT ;  /* 0x0000000d3f077290 */ /* 0x000fe400087fe43f */
[----:B------:R-:W-:Y:S01]  /*2540*/  UPRMT UR22, UR14, 0x654, UR22 ;  /* 0x000006540e167896 */ /* 0x000fe20008000016 */
        /* <DEDUP_REMOVED lines=8> */
[----:B------:R-:W-:Y:S01]  /*25d0*/  UMOV UR12, UR44 ;  /* 0x0000002c000c7c82 */ /* 0x000fe20008000000 */
[----:B------:R-:W-:Y:S01]  /*25e0*/  UMOV UR13, UR45 ;  /* 0x0000002d000d7c82 */ /* 0x000fe20008000000 */
[----:B------:R-:W-:Y:S01]  /*25f0*/  UMOV UR11, UR27 ;  /* 0x0000001b000b7c82 */ /* 0x000fe20008000000 */
[----:B------:R-:W-:Y:S01]  /*2600*/  UMOV UR14, 0x10 ;  /* 0x00000010000e7882 */ /* 0x000fe20000000000 */
[----:B------:R2:W-:Y:S01]  /*2610*/  UTMALDG.4D [UR16], [UR32], desc[URZ] ;  /* 0x00003f10200075b4 */ /* 0x0005e20008019000 */
[----:B------:R2:W-:Y:S01]  /*2620*/  UTMALDG.4D [UR8], [UR6], desc[URZ] ;  /* 0x00003f08060075b4 */ /* 0x0005e20008019000 */
[----:B------:R2:W-:Y:S02]  /*2630*/  UBLKCP.S.G [UR22], [UR4], UR14 ;  /* 0x00000016040073ba */ /* 0x0005e4000800020e */
[----:B--2---:R-:W-:Y:S01]  /*2640*/  NOP ;  /* 0x0000000000007918 */ /* 0x004fe20000000000 */
.L_x_2:
[----:B------:R-:W-:-:S13]  /*2650*/  ISETP.NE.AND P0, PT, R0, 0x1, PT ;  /* 0x000000010000780c */ /* 0x000fda0003f05270 */
[----:B------:R-:W-:Y:S05]  /*2660*/  @P0 EXIT ;  /* 0x000000000000094d */ /* 0x000fea0003800000 */
[----:B------:R-:W2:Y:S01]  /*2670*/  S2UR UR4, SR_CTAID.X ;  /* 0x00000000000479c3 */ /* 0x000ea20000002500 */
[----:B------:R-:W-:Y:S01]  /*2680*/  ULDC UR6, c[0x0][0x210] ;  /* 0x0000840000067ab9 */ /* 0x000fe20000000800 */
[----:B------:R-:W-:Y:S01]  /*2690*/  ULDC UR12, c[0x0][0x21c] ;  /* 0x00008700000c7ab9 */ /* 0x000fe20000000800 */
[----:B------:R-:W-:Y:S02]  /*26a0*/  UIADD3 UR5, -UR6, URZ, URZ ;  /* 0x0000003f06057290 */ /* 0x000fe4000fffe13f */
[----:B------:R-:W-:Y:S02]  /*26b0*/  UIADD3 UR10, UR6, -0x1, URZ ;  /* 0xffffffff060a7890 */ /* 0x000fe4000fffe03f */
[----:B------:R-:W-:Y:S01]  /*26c0*/  UISETP.GT.AND UP0, UPT, UR6, URZ, UPT ;  /* 0x0000003f0600728c */ /* 0x000fe2000bf04270 */
[----:B------:R-:W3:Y:S01]  /*26d0*/  S2UR UR7, SR_CTAID.Z ;  /* 0x00000000000779c3 */ /* 0x000ee20000002700 */
[----:B------:R-:W-:Y:S01]  /*26e0*/  USHF.R.S32.HI UR11, URZ, 0x1f, UR10 ;  /* 0x0000001f3f0b7899 */ /* 0x000fe2000801140a */
[----:B------:R-:W-:-:S03]  /*26f0*/  ULDC.64 UR8, c[0x0][0x5f0] ;  /* 0x00017c0000087ab9 */ /* 0x000fc60000000a00 */
[----:B------:R-:W-:-:S04]  /*2700*/  ULEA.HI UR11, UR11, UR10, URZ, 0x6 ;  /* 0x0000000a0b0b7291 */ /* 0x000fc8000f8f303f */
[----:B------:R-:W-:Y:S02]  /*2710*/  ULEA.HI.SX32 UR11, UR11, 0x1, 0x1a ;  /* 0x000000010b0b7891 */ /* 0x000fe4000f8fd23f */
[----:B--2---:R-:W-:-:S04]  /*2720*/  ULEA UR4, UR4, UR6, 0x7 ;  /* 0x0000000604047291 */ /* 0x004fc8000f8e383f */
[----:B------:R-:W-:Y:S02]  /*2730*/  UIADD3 UR4, UR4, -UR12, URZ ;  /* 0x8000000c04047290 */ /* 0x000fe4000fffe03f */
[----:B------:R-:W-:Y:S02]  /*2740*/  USHF.R.S32.HI UR12, URZ, 0x1f, UR5 ;  /* 0x0000001f3f0c7899 */ /* 0x000fe40008011405 */
[----:B------:R-:W-:Y:S02]  /*2750*/  USHF.R.S32.HI UR5, URZ, 0x1f, UR4 ;  /* 0x0000001f3f057899 */ /* 0x000fe40008011404 */
[----:B------:R-:W-:Y:S02]  /*2760*/  ULEA.HI UR6, UR12, -UR6, URZ, 0x6 ;  /* 0x800000060c067291 */ /* 0x000fe4000f8f303f */
[----:B------:R-:W-:Y:S02]  /*2770*/  ULEA.HI UR5, UR5, UR4, URZ, 0x6 ;  /* 0x0000000405057291 */ /* 0x000fe4000f8f303f */
[----:B------:R-:W-:-:S02]  /*2780*/  USHF.R.S32.HI UR4, URZ, 0x6, UR6 ;  /* 0x000000063f047899 */ /* 0x000fc40008011406 */
[----:B------:R-:W-:Y:S01]  /*2790*/  USHF.R.S32.HI UR6, URZ, 0x6, UR5 ;  /* 0x000000063f067899 */ /* 0x000fe20008011405 */
[----:B------:R-:W2:Y:S01]  /*27a0*/  S2UR UR12, SR_CTAID.Y ;  /* 0x00000000000c79c3 */ /* 0x000ea20000002600 */
[----:B------:R-:W-:Y:S02]  /*27b0*/  UIADD3 UR10, -UR4, URZ, URZ ;  /* 0x0000003f040a7290 */ /* 0x000fe4000fffe13f */
[----:B------:R-:W-:Y:S02]  /*27c0*/  UISETP.LT.AND UP1, UPT, URZ, UR6, UPT ;  /* 0x000000063f00728c */ /* 0x000fe4000bf21270 */
[----:B---3--:R-:W-:Y:S02]  /*27d0*/  UIMAD.WIDE.U32 UR4, UR7, UR8, URZ ;  /* 0x00000008070472a5 */ /* 0x008fe4000f8e003f */
[----:B------:R-:W-:Y:S01]  /*27e0*/  USEL UR6, URZ, UR6, !UP1 ;  /* 0x000000063f067287 */ /* 0x000fe2000c800000 */
[----:B------:R-:W-:Y:S01]  /*27f0*/  @!UP0 UMOV UR11, UR10 ;  /* 0x0000000a000b8c82 */ /* 0x000fe20008000000 */
[----:B------:R-:W-:-:S02]  /*2800*/  UIMAD UR5, UR7, UR9, UR5 ;  /* 0x00000009070572a4 */ /* 0x000fc4000f8e0205 */
[----:B------:R-:W-:Y:S01]  /*2810*/  UIADD3 UR7, UR11, -UR6, URZ ;  /* 0x800000060b077290 */ /* 0x000fe2000fffe03f */
[----:B------:R-:W-:-:S03]  /*2820*/  ULDC.64 UR8, c[0x0][0x5e8] ;  /* 0x00017a0000087ab9 */ /* 0x000fc60000000a00 */
[----:B------:R-:W-:-:S06]  /*2830*/  UISETP.GE.AND UP0, UPT, UR7, 0x1, UPT ;  /* 0x000000010700788c */ /* 0x000fcc000bf06270 */
[----:B------:R-:W-:Y:S01]  /*2840*/  PLOP3.LUT P0, PT, PT, PT, UP0, 0x80, 0x0 ;  /* 0x000000000000781c */ /* 0x000fe20003f0f008 */
[----:B--2---:R-:W-:-:S04]  /*2850*/  UIMAD.WIDE.U32 UR4, UR12, UR8, UR4 ;  /* 0x000000080c0472a5 */ /* 0x004fc8000f8e0004 */
[----:B------:R-:W-:-:S08]  /*2860*/  UIMAD UR12, UR12, UR9, UR5 ;  /* 0x000000090c0c72a4 */ /* 0x000fd0000f8e0205 */
[----:B------:R-:W-:Y:S05]  /*2870*/  @!P0 BRA `(.L_x_13) ;  /* 0x0000003c00048947 */ /* 0x000fea0003800000 */
[----:B------:R-:W-:Y:S02]  /*2880*/  UIADD3 UR10, -UR11, UR6, URZ ;  /* 0x000000060b0a7290 */ /* 0x000fe4000fffe13f */
[----:B------:R-:W-:Y:S01]  /*2890*/  UIMAD UR11, UR6, 0x1800, URZ ;  /* 0x00001800060b78a4 */ /* 0x000fe2000f8e023f */
[----:B------:R-:W-:-:S11]  /*28a0*/  ULDC.64 UR20, c[0x0][0x5d0] ;  /* 0x0001740000147ab9 */ /* 0x000fd60000000a00 */
.L_x_14:
[----:B------:R-:W2:Y:S01]  /*28b0*/  S2UR UR9, SR_CgaCtaId ;  /* 0x00000000000979c3 */ /* 0x000ea20000008800 */
[----:B------:R-:W-:-:S07]  /*28c0*/  DEPBAR.LE SB0, 0x1 ;  /* 0x000080400000791a */ /* 0x000fce0000000000 */
[----:B------:R-:W-:Y:S08]  /*28d0*/  BAR.ARV 0x9, 0xa0 ;  /* 0x0242800000007b1d */ /* 0x000ff00000002000 */
[----:B------:R-:W3:Y:S01]  /*28e0*/  S2UR UR14, SR_CgaCtaId ;  /* 0x00000000000e79c3 */ /* 0x000ee20000008800 */
[----:B------:R-:W-:-:S04]  /*28f0*/  DEPBAR.LE SB0, 0x0 ;  /* 0x000080000000791a */ /* 0x000fc80000000000 */
[----:B------:R-:W-:Y:S01]  /*2900*/  UIADD3 UR17, UP0, UR11, UR4, URZ ;  /* 0x000000040b117290 */ /* 0x000fe2000ff1e03f */
[----:B------:R-:W-:Y:S01]  /*2910*/  UMOV UR7, 0x400 ;  /* 0x0000040000077882 */ /* 0x000fe20000000000 */
[----:B------:R-:W-:Y:S02]  /*2920*/  UMOV UR13, 0x400 ;  /* 0x00000400000d7882 */ /* 0x000fe40000000000 */
[----:B------:R-:W-:Y:S02]  /*2930*/  ULEA.HI.X.SX32 UR18, UR11, UR12, 0x1, UP0 ;  /* 0x0000000c0b127291 */ /* 0x000fe400080f0e3f */
[----:B------:R-:W-:Y:S02]  /*2940*/  ULEA UR6, UP0, UR17, UR20, 0x2 ;  /* 0x0000001411067291 */ /* 0x000fe4000f80103f */
[----:B--2---:R-:W-:Y:S02]  /*2950*/  ULEA UR9, UR9, UR7, 0x18 ;  /* 0x0000000709097291 */ /* 0x004fe4000f8ec03f */
[----:B------:R-:W-:Y:S01]  /*2960*/  ULEA.HI.X UR7, UR17, UR21, UR18, 0x2, UP0 ;  /* 0x0000001511077291 */ /* 0x000fe200080f1412 */
[----:B------:R-:W-:Y:S01]  /*2970*/  UMOV UR15, 0x300 ;  /* 0x00000300000f7882 */ /* 0x000fe20000000000 */
[----:B------:R-:W-:-:S02]  /*2980*/  UIADD3 UR8, UR11, 0xc00, URZ ;  /* 0x00000c000b087890 */ /* 0x000fc4000fffe03f */
[----:B------:R-:W-:Y:S02]  /*2990*/  UIADD3 UR10, UR10, 0x1, URZ ;  /* 0x000000010a0a7890 */ /* 0x000fe4000fffe03f */
[----:B------:R-:W-:Y:S02]  /*29a0*/  UIADD3 UR16, UP1, UR8, UR4, URZ ;  /* 0x0000000408107290 */ /* 0x000fe4000ff3e03f */
[----:B---3--:R-:W-:Y:S02]  /*29b0*/  ULEA UR14, UR14, UR13, 0x18 ;  /* 0x0000000d0e0e7291 */ /* 0x008fe4000f8ec03f */
[----:B------:R-:W-:Y:S01]  /*29c0*/  UIADD3 UR13, UR9, 0x28800, URZ ;  /* 0x00028800090d7890 */ /* 0x000fe2000fffe03f */
[----:B------:R-:W-:Y:S06]  /*29d0*/  BAR.ARV 0xa, 0xa0 ;  /* 0x0282800000007b1d */ /* 0x000fec0000002000 */
[----:B------:R-:W-:-:S02]  /*29e0*/  ULEA.HI.X.SX32 UR9, UR8, UR12, 0x1, UP1 ;  /* 0x0000000c08097291 */ /* 0x000fc400088f0e3f */
[----:B------:R-:W-:Y:S01]  /*29f0*/  BAR.SYNC.DEFER_BLOCKING 0x6, 0xa0 ;  /* 0x0182800000007b1d */ /* 0x000fe20000010000 */
[----:B------:R-:W-:Y:S01]  /*2a00*/  ULEA UR8, UP0, UR16, UR20, 0x2 ;  /* 0x0000001410087291 */ /* 0x000fe2000f80103f */
[----:B------:R-:W-:Y:S01]  /*2a10*/  ISETP.NE.AND P0, PT, RZ, UR10, PT ;  /* 0x0000000aff007c0c */ /* 0x000fe2000bf05270 */
[----:B------:R-:W-:Y:S02]  /*2a20*/  UIADD3 UR14, UR14, 0x2b800, URZ ;  /* 0x0002b8000e0e7890 */ /* 0x000fe4000fffe03f */
[----:B------:R-:W-:Y:S02]  /*2a30*/  ULEA.HI.X UR9, UR16, UR21, UR9, 0x2, UP0 ;  /* 0x0000001510097291 */ /* 0x000fe400080f1409 */
[----:B------:R-:W-:Y:S01]  /*2a40*/  UIADD3 UR11, UR11, 0x1800, URZ ;  /* 0x000018000b0b7890 */ /* 0x000fe2000fffe03f */
[----:B------:R2:W-:Y:S01]  /*2a50*/  UBLKRED.G.S.ADD.F32.RN [UR6], [UR13], UR15 ;  /* 0x000000060d0073bb */ /* 0x0005e200080a040f */
[----:B------:R0:W-:Y:S01]  /*2a60*/  UTMACMDFLUSH ;  /* 0x00000000000079b7 */ /* 0x0001e20000000000 */
[----:B------:R-:W-:Y:S06]  /*2a70*/  BAR.SYNC.DEFER_BLOCKING 0x7, 0xa0 ;  /* 0x01c2800000007b1d */ /* 0x000fec0000010000 */
[----:B------:R2:W-:Y:S01]  /*2a80*/  UBLKRED.G.S.ADD.F32.RN [UR8], [UR14], UR15 ;  /* 0x000000080e0073bb */ /* 0x0005e200080a040f */
[----:B------:R0:W-:Y:S01]  /*2a90*/  UTMACMDFLUSH ;  /* 0x00000000000079b7 */ /* 0x0001e20000000000 */
[----:B--2---:R-:W-:Y:S05]  /*2aa0*/  @P0 BRA `(.L_x_14) ;  /* 0xfffffffc00800947 */ /* 0x004fea000383ffff */
[----:B------:R-:W-:Y:S05]  /*2ab0*/  BRA `(.L_x_13) ;  /* 0x0000003800747947 */ /* 0x000fea0003800000 */
.L_x_1:
[----:B------:R-:W-:-:S07]  /*2ac0*/  VIADD R4, R7, 0xffffff80 ;  /* 0xffffff8007047836 */ /* 0x000fce0000000000 */
.L_x_15:
[----:B------:R-:W-:-:S08]  /*2ad0*/  NOP ;  /* 0x0000000000007918 */ /* 0x000fd00000000000 */
[----:B------:R-:W1:Y:S02]  /*2ae0*/  USETMAXREG.TRY_ALLOC.CTAPOOL UP0, 0xf0 ;  /* 0x000000f0000079c8 */ /* 0x000e640008000600 */
[----:B-1----:R-:W-:-:S13]  /*2af0*/  PLOP3.LUT P0, PT, PT, PT, UP0, 0x80, 0x0 ;  /* 0x000000000000781c */ /* 0x002fda0003f0f008 */
[----:B------:R-:W-:Y:S05]  /*2b00*/  @!P0 BRA `(.L_x_15) ;  /* 0xfffffffc00f08947 */ /* 0x000fea000383ffff */
[----:B------:R-:W-:Y:S01]  /*2b10*/  PRMT R2, R4, 0x9910, RZ ;  /* 0x0000991004027816 */ /* 0x000fe200000000ff */
[----:B------:R-:W1:Y:S01]  /*2b20*/  LDC R13, c[0x0][0x210] ;  /* 0x00008400ff0d7b82 */ /* 0x000e620000000800 */
[----:B------:R-:W2:Y:S01]  /*2b30*/  S2R R14, SR_CTAID.X ;  /* 0x00000000000e7919 */ /* 0x000ea20000002500 */
[----:B------:R-:W-:Y:S01]  /*2b40*/  UMOV UR7, 0x400 ;  /* 0x0000040000077882 */ /* 0x000fe20000000000 */
[----:B------:R-:W-:-:S04]  /*2b50*/  SHF.R.S32.HI R2, RZ, 0xf, R2 ;  /* 0x0000000fff027819 */ /* 0x000fc80000011402 */
[----:B------:R-:W-:Y:S01]  /*2b60*/  LOP3.LUT R5, R2, 0xffff, RZ, 0xc0, !PT ;  /* 0x0000ffff02057812 */ /* 0x000fe200078ec0ff */
[----:B------:R-:W3:Y:S03]  /*2b70*/  LDC R187, c[0x0][0x21c] ;  /* 0x00008700ffbb7b82 */ /* 0x000ee60000000800 */
[----:B------:R-:W-:-:S04]  /*2b80*/  LEA.HI R5, R5, R4, RZ, 0x17 ;  /* 0x0000000405057211 */ /* 0x000fc800078fb8ff */
[----:B------:R-:W-:Y:S01]  /*2b90*/  PRMT R2, R5, 0x9910, RZ ;  /* 0x0000991005027816 */ /* 0x000fe200000000ff */
[----:B------:R-:W4:Y:S03]  /*2ba0*/  S2UR UR4, SR_CgaCtaId ;  /* 0x00000000000479c3 */ /* 0x000f260000008800 */
[----:B------:R-:W-:-:S04]  /*2bb0*/  SHF.R.S32.HI R2, RZ, 0x7, R2 ;  /* 0x00000007ff027819 */ /* 0x000fc80000011402 */
[----:B------:R-:W-:Y:S01]  /*2bc0*/  PRMT R6, R2, 0x9910, RZ ;  /* 0x0000991002067816 */ /* 0x000fe200000000ff */
[----:B-1----:R-:W-:-:S04]  /*2bd0*/  IMAD.MOV R15, RZ, RZ, -R13 ;  /* 0x000000ffff0f7224 */ /* 0x002fc800078e0a0d */
[----:B------:R-:W-:-:S05]  /*2be0*/  IMAD.SHL.U32 R3, R6, 0x80, RZ ;  /* 0x0000008006037824 */ /* 0x000fca00078e00ff */
[C---:B------:R-:W-:Y:S02]  /*2bf0*/  ISETP.NE.AND P0, PT, R4.reuse, R3, PT ;  /* 0x000000030400720c */ /* 0x040fe40003f05270 */
[----:B------:R-:W-:Y:S02]  /*2c00*/  LOP3.LUT R3, R4, 0xffff, RZ, 0xc0, !PT ;  /* 0x0000ffff04037812 */ /* 0x000fe400078ec0ff */
[----:B------:R-:W-:Y:S02]  /*2c10*/  ISETP.LT.U32.AND P0, PT, R7, 0x80, P0 ;  /* 0x000000800700780c */ /* 0x000fe40000701070 */
[CC--:B------:R-:W-:Y:S01]  /*2c20*/  LEA.HI R2, R3.reuse, R4.reuse, RZ, 0x15 ;  /* 0x0000000403027211 */ /* 0x0c0fe200078fa8ff */
[----:B----4-:R-:W-:Y:S01]  /*2c30*/  ULEA UR7, UR4, UR7, 0x18 ;  /* 0x0000000704077291 */ /* 0x010fe2000f8ec03f */
[----:B------:R-:W-:Y:S02]  /*2c40*/  LEA.HI R3, R3, R4, RZ, 0x14 ;  /* 0x0000000403037211 */ /* 0x000fe400078fa0ff */
[----:B------:R-:W-:Y:S01]  /*2c50*/  PRMT R8, R2, 0x9910, RZ ;  /* 0x0000991002087816 */ /* 0x000fe200000000ff */
[----:B------:R-:W-:Y:S01]  /*2c60*/  VIADD R2, R6, 0xffffffff ;  /* 0xffffffff06027836 */ /* 0x000fe20000000000 */
[----:B------:R-:W-:-:S02]  /*2c70*/  LOP3.LUT R10, R3, 0xffff, RZ, 0xc0, !PT ;  /* 0x0000ffff030a7812 */ /* 0x000fc400078ec0ff */
[----:B------:R-:W-:Y:S02]  /*2c80*/  SHF.R.S32.HI R8, RZ, 0x5, R8 ;  /* 0x00000005ff087819 */ /* 0x000fe40000011408 */
[----:B------:R-:W-:Y:S01]  /*2c90*/  SHF.R.U32.HI R7, RZ, 0x4, R10 ;  /* 0x00000004ff077819 */ /* 0x000fe2000001160a */
[----:B------:R-:W-:Y:S01]  /*2ca0*/  @!P0 IMAD.MOV R2, RZ, RZ, R6 ;  /* 0x000000ffff028224 */ /* 0x000fe200078e0206 */
[----:B------:R-:W-:Y:S02]  /*2cb0*/  LOP3.LUT R11, R8, 0xffff, RZ, 0xc0, !PT ;  /* 0x0000ffff080b7812 */ /* 0x000fe400078ec0ff */
[----:B------:R-:W-:Y:S02]  /*2cc0*/  LEA.HI R9, R10, R7, RZ, 0x11 ;  /* 0x000000070a097211 */ /* 0x000fe400078f88ff */
[----:B------:R-:W-:Y:S01]  /*2cd0*/  SHF.R.U32.HI R10, RZ, 0xd, R11 ;  /* 0x0000000dff0a7819 */ /* 0x000fe2000001160b */
[----:B------:R1:W4:Y:S01]  /*2ce0*/  SHFL.IDX PT, R12, R2, RZ, 0x1f ;  /* 0x00001fff020c7589 */ /* 0x00032200000e0000 */
[----:B------:R-:W-:-:S02]  /*2cf0*/  LOP3.LUT R9, R9, 0xfe, RZ, 0xc0, !PT ;  /* 0x000000fe09097812 */ /* 0x000fc400078ec0ff */
[----:B------:R-:W-:Y:S02]  /*2d00*/  LOP3.LUT R11, R10, 0x3, RZ, 0xc0, !PT ;  /* 0x000000030a0b7812 */ /* 0x000fe400078ec0ff */
[----:B------:R-:W-:Y:S01]  /*2d10*/  LOP3.LUT R3, R3, 0xfff0, RZ, 0xc0, !PT ;  /* 0x0000fff003037812 */ /* 0x000fe200078ec0ff */
[----:B------:R-:W-:Y:S01]  /*2d20*/  IMAD.MOV R9, RZ, RZ, -R9 ;  /* 0x000000ffff097224 */ /* 0x000fe200078e0a09 */
[----:B------:R-:W-:Y:S01]  /*2d30*/  ISETP.GT.AND P0, PT, R13, RZ, PT ;  /* 0x000000ff0d00720c */ /* 0x000fe20003f04270 */
[C---:B------:R-:W-:Y:S01]  /*2d40*/  IMAD.IADD R11, R8.reuse, 0x1, R11 ;  /* 0x00000001080b7824 */ /* 0x040fe200078e020b */
[----:B------:R-:W-:Y:S01]  /*2d50*/  PRMT R22, R8, 0x9910, RZ ;  /* 0x0000991008167816 */ /* 0x000fe200000000ff */
[----:B------:R-:W-:Y:S01]  /*2d60*/  IMAD.MOV R3, RZ, RZ, -R3 ;  /* 0x000000ffff037224 */ /* 0x000fe200078e0a03 */
[----:B------:R-:W-:Y:S02]  /*2d70*/  PRMT R10, R9, 0x7710, RZ ;  /* 0x00007710090a7816 */ /* 0x000fe400000000ff */
[----:B------:R-:W-:-:S02]  /*2d80*/  LOP3.LUT R11, R11, 0xfc, RZ, 0xc0, !PT ;  /* 0x000000fc0b0b7812 */ /* 0x000fc400078ec0ff */
[----:B------:R-:W-:Y:S01]  /*2d90*/  PRMT R3, R3, 0x7710, RZ ;  /* 0x0000771003037816 */ /* 0x000fe200000000ff */
[----:B------:R-:W-:Y:S02]  /*2da0*/  IMAD.IADD R7, R7, 0x1, R10 ;  /* 0x0000000107077824 */ /* 0x000fe400078e020a */
[----:B------:R-:W-:Y:S02]  /*2db0*/  IMAD.MOV R11, RZ, RZ, -R11 ;  /* 0x000000ffff0b7224 */ /* 0x000fe400078e0a0b */
[----:B-1----:R-:W-:Y:S01]  /*2dc0*/  IMAD.IADD R2, R4, 0x1, R3 ;  /* 0x0000000104027824 */ /* 0x002fe200078e0203 */
[----:B------:R-:W-:Y:S02]  /*2dd0*/  PRMT R20, R7, 0x8880, RZ ;  /* 0x0000888007147816 */ /* 0x000fe400000000ff */
[----:B------:R-:W-:Y:S01]  /*2de0*/  PRMT R7, R11, 0x7710, RZ ;  /* 0x000077100b077816 */ /* 0x000fe200000000ff */
[----:B------:R-:W-:Y:S01]  /*2df0*/  VIADD R11, R13, 0xffffffff ;  /* 0xffffffff0d0b7836 */ /* 0x000fe20000000000 */
[----:B------:R-:W-:Y:S01]  /*2e00*/  PRMT R3, R2, 0x9910, RZ ;  /* 0x0000991002037816 */ /* 0x000fe200000000ff */
[----:B------:R-:W-:Y:S01]  /*2e10*/  IMAD.SHL.U32 R20, R20, 0x8, RZ ;  /* 0x0000000814147824 */ /* 0x000fe200078e00ff */
[----:B------:R-:W-:Y:S01]  /*2e20*/  PRMT R16, R2, 0x8880, RZ ;  /* 0x0000888002107816 */ /* 0x000fe200000000ff */
[----:B------:R-:W-:Y:S01]  /*2e30*/  IMAD.IADD R7, R8, 0x1, R7 ;  /* 0x0000000108077824 */ /* 0x000fe200078e0207 */
[----:B----4-:R-:W-:Y:S01]  /*2e40*/  R2UR UR6, R12 ;  /* 0x000000000c0672ca */ /* 0x010fe200000e0000 */
[----:B------:R-:W-:Y:S01]  /*2e50*/  IMAD R9, R6, 0x40, R3 ;  /* 0x0000004006097824 */ /* 0x000fe200078e0203 */
[----:B------:R-:W-:-:S02]  /*2e60*/  SHF.R.S32.HI R12, RZ, 0x1f, R11 ;  /* 0x0000001fff0c7819 */ /* 0x000fc4000001140b */
[----:B------:R-:W-:Y:S01]  /*2e70*/  PRMT R10, R7, 0x8880, RZ ;  /* 0x00008880070a7816 */ /* 0x000fe200000000ff */
[----:B------:R-:W-:Y:S01]  /*2e80*/  IMAD.U32 R7, R9, 0x40, R20 ;  /* 0x0000004009077824 */ /* 0x000fe200078e0014 */
[----:B------:R-:W-:Y:S02]  /*2e90*/  PRMT R9, R16, 0x7710, RZ ;  /* 0x0000771010097816 */ /* 0x000fe400000000ff */
[----:B------:R-:W-:Y:S01]  /*2ea0*/  LEA.HI R12, R12, R11, RZ, 0x6 ;  /* 0x0000000b0c0c7211 */ /* 0x000fe200078f30ff */
[----:B--2---:R-:W-:Y:S01]  /*2eb0*/  IMAD R11, R14, 0x80, R13 ;  /* 0x000000800e0b7824 */ /* 0x004fe200078e020d */
[----:B------:R-:W-:Y:S01]  /*2ec0*/  SHF.R.U32.HI R9, RZ, 0xc, R9 ;  /* 0x0000000cff097819 */ /* 0x000fe20000011609 */
[----:B------:R-:W-:Y:S01]  /*2ed0*/  IMAD R7, R10, 0x400, R7 ;  /* 0x000004000a077824 */ /* 0x000fe200078e0207 */
[----:B------:R-:W-:Y:S01]  /*2ee0*/  SHF.R.S32.HI R10, RZ, 0x1f, R15 ;  /* 0x0000001fff0a7819 */ /* 0x000fe2000001140f */
[----:B---3--:R-:W-:Y:S01]  /*2ef0*/  IMAD.IADD R11, R11, 0x1, -R187 ;  /* 0x000000010b0b7824 */ /* 0x008fe200078e0abb */
[----:B------:R-:W-:Y:S01]  /*2f00*/  LOP3.LUT R9, R9, 0x7, RZ, 0xc0, !PT ;  /* 0x0000000709097812 */ /* 0x000fe200078ec0ff */
[----:B------:R-:W-:Y:S01]  /*2f10*/  USHF.L.U32 UR4, UR6, 0x7, URZ ;  /* 0x0000000706047899 */ /* 0x000fe2000800063f */
[----:B------:R-:W-:-:S02]  /*2f20*/  LEA.HI R10, R10, -R13, RZ, 0x6 ;  /* 0x8000000d0a0a7211 */ /* 0x000fc400078f30ff */
[----:B------:R-:W-:Y:S01]  /*2f30*/  LEA.HI.SX32 R186, R12, 0x1, 0x1a ;  /* 0x000000010cba7811 */ /* 0x000fe200078fd2ff */
[----:B------:R-:W-:Y:S01]  /*2f40*/  IMAD.IADD R9, R2, 0x1, R9 ;  /* 0x0000000102097824 */ /* 0x000fe200078e0209 */
[----:B------:R-:W-:Y:S01]  /*2f50*/  SHF.R.S32.HI R12, RZ, 0x1f, R11 ;  /* 0x0000001fff0c7819 */ /* 0x000fe2000001140b */
[----:B------:R-:W-:Y:S01]  /*2f60*/  USHF.R.S32.HI UR5, URZ, 0x7, UR4 ;  /* 0x000000073f057899 */ /* 0x000fe20008011404 */
[----:B------:R-:W-:Y:S02]  /*2f70*/  SHF.R.S32.HI R10, RZ, 0x6, R10 ;  /* 0x00000006ff0a7819 */ /* 0x000fe4000001140a */
[----:B------:R-:W-:Y:S01]  /*2f80*/  LEA.HI R12, R12, R11, RZ, 0x6 ;  /* 0x0000000b0c0c7211 */ /* 0x000fe200078f30ff */
[----:B------:R-:W-:Y:S01]  /*2f90*/  ULEA.HI UR4, UR4, UR5, URZ, 0x1 ;  /* 0x0000000504047291 */ /* 0x000fe2000f8f083f */
[----:B------:R-:W-:Y:S01]  /*2fa0*/  LOP3.LUT R9, R9, 0xf8, RZ, 0xc0, !PT ;  /* 0x000000f809097812 */ /* 0x000fe200078ec0ff */
[----:B------:R-:W-:Y:S01]  /*2fb0*/  IMAD.MOV R10, RZ, RZ, -R10 ;  /* 0x000000ffff0a7224 */ /* 0x000fe200078e0a0a */
[----:B------:R-:W-:Y:S01]  /*2fc0*/  SHF.R.S32.HI R12, RZ, 0x6, R12 ;  /* 0x00000006ff0c7819 */ /* 0x000fe2000001140c */
[----:B------:R-:W-:Y:S01]  /*2fd0*/  ULOP3.LUT UR4, UR4, 0xfffffffe, URZ, 0xc0, !UPT ;  /* 0xfffffffe04047892 */ /* 0x000fe2000f8ec03f */
[----:B------:R-:W-:Y:S01]  /*2fe0*/  IADD3 R7, R7, UR7, R7 ;  /* 0x0000000707077c10 */ /* 0x000fe2000fffe007 */
[----:B------:R-:W-:Y:S01]  /*2ff0*/  IMAD.MOV R9, RZ, RZ, -R9 ;  /* 0x000000ffff097224 */ /* 0x000fe200078e0a09 */
[----:B------:R-:W-:Y:S01]  /*3000*/  VIMNMX R15, RZ, R12, !PT ;  /* 0x0000000cff0f7248 */ /* 0x000fe20007fe0100 */
[----:B------:R-:W-:Y:S01]  /*3010*/  @!P0 IMAD.MOV.U32 R186, RZ, RZ, R10 ;  /* 0x000000ffffba8224 */ /* 0x000fe200078e000a */
[----:B------:R-:W-:Y:S01]  /*3020*/  UIADD3 UR5, UR5, -UR4, URZ ;  /* 0x8000000405057290 */ /* 0x000fe2000fffe03f */
[----:B------:R-:W-:Y:S01]  /*3030*/  VIADD R21, R7, 0x18800 ;  /* 0x0001880007157836 */ /* 0x000fe20000000000 */
[----:B------:R-:W-:-:S02]  /*3040*/  PRMT R9, R9, 0x7710, RZ ;  /* 0x0000771009097816 */ /* 0x000fc400000000ff */
[----:B------:R-:W-:-:S03]  /*3050*/  ISETP.GE.AND P0, PT, R15, R186, PT ;  /* 0x000000ba0f00720c */ /* 0x000fc60003f06270 */
[----:B------:R-:W-:-:S05]  /*3060*/  IMAD.IADD R8, R2, 0x1, R9 ;  /* 0x0000000102087824 */ /* 0x000fca00078e0209 */
[----:B------:R-:W-:Y:S02]  /*3070*/  PRMT R9, R8, 0x8880, RZ ;  /* 0x0000888008097816 */ /* 0x000fe400000000ff */
[----:B------:R-:W-:-:S04]  /*3080*/  SHF.R.U32.HI R8, RZ, 0x3, R21 ;  /* 0x00000003ff087819 */ /* 0x000fc80000011615 */
[----:B------:R-:W-:Y:S01]  /*3090*/  LOP3.LUT R21, R21, 0x70, R8, 0x78, !PT ;  /* 0x0000007015157812 */ /* 0x000fe200078e7808 */
[----:B------:R-:W-:Y:S01]  /*30a0*/  IMAD R8, R9, 0x40, R20 ;  /* 0x0000004009087824 */ /* 0x000fe200078e0214 */
[----:B------:R-:W-:Y:S06]  /*30b0*/  @P0 BRA `(.L_x_16) ;  /* 0x0000002400640947 */ /* 0x000fec0003800000 */
[----:B------:R-:W-:Y:S01]  /*30c0*/  LOP3.LUT R5, R5, 0xff80, RZ, 0xc0, !PT ;  /* 0x0000ff8005057812 */ /* 0x000fe200078ec0ff */
[----:B------:R-:W-:Y:S01]  /*30d0*/  VIADD R7, R7, 0x20800 ;  /* 0x0002080007077836 */ /* 0x000fe20000000000 */
[----:B------:R-:W-:Y:S01]  /*30e0*/  ULEA UR4, UR5, UR7, 0xd ;  /* 0x0000000705047291 */ /* 0x000fe2000f8e683f */
[----:B------:R-:W-:Y:S01]  /*30f0*/  IMAD.MOV.U32 R188, RZ, RZ, 0x20 ;  /* 0x00000020ffbc7424 */ /* 0x000fe200078e00ff */
[C---:B------:R-:W-:Y:S01]  /*3100*/  LOP3.LUT P0, RZ, R8.reuse, 0x100, RZ, 0xc0, !PT ;  /* 0x0000010008ff7812 */ /* 0x040fe2000780c0ff */
[----:B------:R-:W-:Y:S01]  /*3110*/  IMAD.MOV R5, RZ, RZ, -R5 ;  /* 0x000000ffff057224 */ /* 0x000fe200078e0a05 */
[----:B------:R-:W-:Y:S01]  /*3120*/  UIADD3 UR8, UR4, 0x18800, URZ ;  /* 0x0001880004087890 */ /* 0x000fe2000fffe03f */
[----:B------:R-:W-:Y:S01]  /*3130*/  IMAD.MOV.U32 R189, RZ, RZ, 0x10 ;  /* 0x00000010ffbd7424 */ /* 0x000fe200078e00ff */
[----:B------:R-:W-:Y:S01]  /*3140*/  UIADD3 UR4, UR4, 0x20800, URZ ;  /* 0x0002080004047890 */ /* 0x000fe2000fffe03f */
[----:B------:R-:W-:Y:S01]  /*3150*/  LOP3.LUT P1, RZ, R8, 0x80, RZ, 0xc0, !PT ;  /* 0x0000008008ff7812 */ /* 0x000fe2000782c0ff */
[----:B------:R-:W-:Y:S01]  /*3160*/  USHF.R.U32.HI UR8, URZ, 0x4, UR8 ;  /* 0x000000043f087899 */ /* 0x000fe20008011608 */
[----:B------:R-:W-:Y:S01]  /*3170*/  PRMT R5, R5, 0x7710, RZ ;  /* 0x0000771005057816 */ /* 0x000fe200000000ff */
[----:B------:R-:W-:Y:S01]  /*3180*/  USHF.R.U32.HI UR4, URZ, 0x4, UR4 ;  /* 0x000000043f047899 */ /* 0x000fe20008011604 */
[----:B------:R-:W-:Y:S01]  /*3190*/  IMAD.IADD R186, R15, 0x1, -R186 ;  /* 0x000000010fba7824 */ /* 0x000fe200078e0aba */
[----:B------:R-:W-:Y:S01]  /*31a0*/  SEL R188, R188, 0xffffffe0, !P0 ;  /* 0xffffffe0bcbc7807 */ /* 0x000fe20004000000 */
[----:B------:R-:W-:Y:S01]  /*31b0*/  IMAD.MOV.U32 R196, RZ, RZ, RZ ;  /* 0x000000ffffc47224 */ /* 0x000fe200078e00ff */
[----:B------:R-:W-:Y:S01]  /*31c0*/  SEL R189, R189, 0xfffffff0, !P1 ;  /* 0xfffffff0bdbd7807 */ /* 0x000fe20004800000 */
[----:B------:R-:W-:Y:S01]  /*31d0*/  IMAD.IADD R4, R4, 0x1, R5 ;  /* 0x0000000104047824 */ /* 0x000fe200078e0205 */
[----:B------:R-:W-:-:S02]  /*31e0*/  UIADD3 UR20, UR6, 0x6, URZ ;  /* 0x0000000606147890 */ /* 0x000fc4000fffe03f */
[----:B------:R-:W-:Y:S02]  /*31f0*/  ULOP3.LUT UR9, UR4, 0x3fc0, URZ, 0xc0, !UPT ;  /* 0x00003fc004097892 */ /* 0x000fe4000f8ec03f */
[----:B------:R-:W-:Y:S01]  /*3200*/  PRMT R5, R4, 0x8880, RZ ;  /* 0x0000888004057816 */ /* 0x000fe200000000ff */
[----:B------:R-:W-:Y:S02]  /*3210*/  UIADD3 UR6, UR6, 0x9, URZ ;  /* 0x0000000906067890 */ /* 0x000fe4000fffe03f */
[----:B------:R-:W-:Y:S01]  /*3220*/  UPLOP3.LUT UP0, UPT, UPT, UPT, UPT, 0x40, 0x0 ;  /* 0x000000000000789c */ /* 0x000fe20003f0e870 */
[----:B------:R-:W-:Y:S01]  /*3230*/  PRMT R5, R5, 0x7710, RZ ;  /* 0x0000771005057816 */ /* 0x000fe200000000ff */
[----:B------:R-:W-:Y:S01]  /*3240*/  ULOP3.LUT UR8, UR8, 0x3fc0, URZ, 0xc0, !UPT ;  /* 0x00003fc008087892 */ /* 0x000fe2000f8ec03f */
[----:B------:R-:W-:Y:S02]  /*3250*/  UMOV UR4, URZ ;  /* 0x0000003f00047c82 */ /* 0x000fe40008000000 */
[----:B------:R-:W-:Y:S01]  /*3260*/  SHF.R.U32.HI R5, RZ, 0x7, R5 ;  /* 0x00000007ff057819 */ /* 0x000fe20000011605 */
[----:B------:R-:W-:-:S03]  /*3270*/  ULDC UR21, c[0x0][0x5fc] ;  /* 0x00017f0000157ab9 */ /* 0x000fc60000000800 */
[----:B------:R-:W-:-:S04]  /*3280*/  LOP3.LUT R5, R5, 0xff, RZ, 0xc0, !PT ;  /* 0x000000ff05057812 */ /* 0x000fc800078ec0ff */
[CC--:B------:R-:W-:Y:S02]  /*3290*/  LEA.HI R9, R5.reuse, R4.reuse, RZ, 0x1a ;  /* 0x0000000405097211 */ /* 0x0c0fe400078fd0ff */
[----:B------:R-:W-:Y:S02]  /*32a0*/  LEA.HI R5, R5, R4, RZ, 0x1d ;  /* 0x0000000405057211 */ /* 0x000fe400078fe8ff */
[C---:B------:R-:W-:Y:S02]  /*32b0*/  PRMT R10, R9.reuse, 0x8880, RZ ;  /* 0x00008880090a7816 */ /* 0x040fe400000000ff */
[----:B------:R-:W-:Y:S02]  /*32c0*/  LOP3.LUT R9, R9, 0x7c, RZ, 0xc0, !PT ;  /* 0x0000007c09097812 */ /* 0x000fe400078ec0ff */
[----:B------:R-:W-:Y:S02]  /*32d0*/  SHF.R.S32.HI R10, RZ, 0x2, R10 ;  /* 0x00000002ff0a7819 */ /* 0x000fe4000001140a */
[----:B------:R-:W-:Y:S01]  /*32e0*/  PRMT R12, R5, 0x8880, RZ ;  /* 0x00008880050c7816 */ /* 0x000fe200000000ff */
[----:B------:R-:W-:Y:S01]  /*32f0*/  IMAD.MOV R9, RZ, RZ, -R9 ;  /* 0x000000ffff097224 */ /* 0x000fe200078e0a09 */
[----:B------:R-:W-:-:S04]  /*3300*/  LOP3.LUT R11, R10, 0xffff, RZ, 0xc0, !PT ;  /* 0x0000ffff0a0b7812 */ /* 0x000fc800078ec0ff */
[----:B------:R-:W-:Y:S02]  /*3310*/  SHF.R.U32.HI R11, RZ, 0x5, R11 ;  /* 0x00000005ff0b7819 */ /* 0x000fe4000001160b */
[----:B------:R-:W-:Y:S02]  /*3320*/  PRMT R9, R9, 0x7710, RZ ;  /* 0x0000771009097816 */ /* 0x000fe400000000ff */
[----:B------:R-:W-:-:S03]  /*3330*/  LOP3.LUT R11, R11, 0x7, RZ, 0xc0, !PT ;  /* 0x000000070b0b7812 */ /* 0x000fc600078ec0ff */
[----:B------:R-:W-:Y:S02]  /*3340*/  IMAD.IADD R5, R4, 0x1, R9 ;  /* 0x0000000104057824 */ /* 0x000fe400078e0209 */
[----:B------:R-:W-:Y:S02]  /*3350*/  IMAD.IADD R11, R10, 0x1, R11 ;  /* 0x000000010a0b7824 */ /* 0x000fe400078e020b */
[----:B------:R-:W-:Y:S01]  /*3360*/  IMAD.IADD R9, R5, 0x1, R5 ;  /* 0x0000000105097824 */ /* 0x000fe200078e0205 */
[----:B------:R-:W-:Y:S02]  /*3370*/  SHF.R.S32.HI R5, RZ, 0x5, R12 ;  /* 0x00000005ff057819 */ /* 0x000fe4000001140c */
[----:B------:R-:W-:Y:S01]  /*3380*/  LOP3.LUT R11, R11, 0xfff8, RZ, 0xc0, !PT ;  /* 0x0000fff80b0b7812 */ /* 0x000fe200078ec0ff */
[----:B------:R-:W-:Y:S01]  /*3390*/  IMAD.MOV R12, RZ, RZ, -R9 ;  /* 0x000000ffff0c7224 */ /* 0x000fe200078e0a09 */
[----:B------:R-:W-:-:S03]  /*33a0*/  PRMT R9, R5, 0x9910, RZ ;  /* 0x0000991005097816 */ /* 0x000fc600000000ff */
[----:B------:R-:W-:Y:S01]  /*33b0*/  IMAD.MOV R11, RZ, RZ, -R11 ;  /* 0x000000ffff0b7224 */ /* 0x000fe200078e0a0b */
[----:B------:R-:W-:Y:S02]  /*33c0*/  PRMT R5, R12, 0x7710, RZ ;  /* 0x000077100c057816 */ /* 0x000fe400000000ff */
[----:B------:R-:W-:Y:S02]  /*33d0*/  SHF.R.U32.HI R12, RZ, 0x3, R7 ;  /* 0x00000003ff0c7819 */ /* 0x000fe40000011607 */
[----:B------:R-:W-:Y:S02]  /*33e0*/  PRMT R11, R11, 0x7710, RZ ;  /* 0x000077100b0b7816 */ /* 0x000fe400000000ff */
[----:B------:R-:W-:Y:S02]  /*33f0*/  LOP3.LUT R5, R5, 0xffff, RZ, 0xc0, !PT ;  /* 0x0000ffff05057812 */ /* 0x000fe400078ec0ff */
[----:B------:R-:W-:Y:S01]  /*3400*/  LOP3.LUT R185, R7, 0x70, R12, 0x78, !PT ;  /* 0x0000007007b97812 */ /* 0x000fe200078e780c */
[----:B------:R-:W-:Y:S01]  /*3410*/  IMAD.IADD R10, R10, 0x1, R11 ;  /* 0x000000010a0a7824 */ /* 0x000fe200078e020b */
[----:B------:R-:W-:-:S04]  /*3420*/  PRMT R5, R5, 0x8880, RZ ;  /* 0x0000888005057816 */ /* 0x000fc800000000ff */
[----:B------:R-:W-:Y:S01]  /*3430*/  PRMT R23, R10, 0x9910, RZ ;  /* 0x000099100a177816 */ /* 0x000fe200000000ff */
[----:B------:R-:W-:Y:S01]  /*3440*/  IMAD.MOV.U32 R10, RZ, RZ, R9 ;  /* 0x000000ffff0a7224 */ /* 0x000fe200078e0009 */
[----:B------:R-:W-:Y:S01]  /*3450*/  PRMT R9, R4, 0x9910, RZ ;  /* 0x0000991004097816 */ /* 0x000fe200000000ff */
[----:B------:R-:W-:Y:S02]  /*3460*/  IMAD R4, R6, -0x40, R5 ;  /* 0xffffffc006047824 */ /* 0x000fe400078e0205 */
[----:B------:R-:W-:Y:S02]  /*3470*/  IMAD R23, R10, 0x10, R23 ;  /* 0x000000100a177824 */ /* 0x000fe400078e0217 */
[----:B------:R-:W-:Y:S02]  /*3480*/  IMAD R10, R15, 0x40, R187 ;  /* 0x000000400f0a7824 */ /* 0x000fe400078e02bb */
[----:B------:R-:W-:Y:S02]  /*3490*/  IMAD R9, R6, 0x300, R9 ;  /* 0x0000030006097824 */ /* 0x000fe400078e0209 */
[----:B------:R-:W-:Y:S01]  /*34a0*/  IMAD R187, R14, -0x80, R187 ;  /* 0xffffff800ebb7824 */ /* 0x000fe200078e02bb */
[----:B------:R-:W-:Y:S01]  /*34b0*/  IADD3 R10, R5, R23, R10 ;  /* 0x00000017050a7210 */ /* 0x000fe20007ffe00a */
[----:B------:R-:W-:-:S02]  /*34c0*/  IMAD.SHL.U32 R190, R9, 0x4, RZ ;  /* 0x0000000409be7824 */ /* 0x000fc400078e00ff */
[----:B------:R-:W-:Y:S02]  /*34d0*/  IMAD.IADD R187, R187, 0x1, R4 ;  /* 0x00000001bbbb7824 */ /* 0x000fe400078e0204 */
[----:B------:R-:W-:Y:S01]  /*34e0*/  IMAD.IADD R7, R10, 0x1, -R13 ;  /* 0x000000010a077824 */ /* 0x000fe200078e0a0d */
[----:B------:R-:W-:-:S03]  /*34f0*/  LEA R190, R190, UR7, 0x2 ;  /* 0x00000007bebe7c11 */ /* 0x000fc6000f8e10ff */
[----:B------:R-:W-:-:S04]  /*3500*/  IMAD R7, R6, -0x40, R7 ;  /* 0xffffffc006077824 */ /* 0x000fc800078e0207 */
[----:B------:R-:W-:-:S04]  /*3510*/  IMAD R7, R14, -0x80, R7 ;  /* 0xffffff800e077824 */ /* 0x000fc800078e0207 */
[----:B------:R-:W-:-:S07]  /*3520*/  VIADD R184, R7, 0x9 ;  /* 0x0000000907b87836 */ /* 0x000fce0000000000 */
.L_x_21:
[----:B------:R-:W1:Y:S01]  /*3530*/  S2UR UR10, SR_CgaCtaId ;  /* 0x00000000000a79c3 */ /* 0x000e620000008800 */
[----:B------:R-:W-:Y:S01]  /*3540*/  UMOV UR7, 0x400 ;  /* 0x0000040000077882 */ /* 0x000fe20000000000 */
[----:B------:R-:W-:Y:S01]  /*3550*/  IMAD.U32 R6, R196, -0x80000000, RZ ;  /* 0x80000000c4067824 */ /* 0x000fe200078e00ff */
[----:B------:R-:W-:Y:S02]  /*3560*/  USHF.L.U32 UR17, UR5, 0xb, URZ ;  /* 0x0000000b05117899 */ /* 0x000fe4000800063f */
[----:B-1----:R-:W-:-:S04]  /*3570*/  ULEA UR7, UR10, UR7, 0x18 ;  /* 0x000000070a077291 */ /* 0x002fc8000f8ec03f */
[----:B------:R-:W-:Y:S02]  /*3580*/  ULEA UR22, UR4, UR7, 0x3 ;  /* 0x0000000704167291 */ /* 0x000fe4000f8e183f */
[----:B------:R-:W-:Y:S02]  /*3590*/  UIADD3 UR10, UR7, 0x800, URZ ;  /* 0x00000800070a7890 */ /* 0x000fe4000fffe03f */
[----:B------:R-:W-:Y:S02]  /*35a0*/  UIADD3 UR11, UR17, 0xc800, UR7 ;  /* 0x0000c800110b7890 */ /* 0x000fe4000fffe007 */
[----:B------:R-:W-:Y:S02]  /*35b0*/  USHF.R.U32.HI UR10, URZ, 0x4, UR10 ;  /* 0x000000043f0a7899 */ /* 0x000fe4000801160a */
[----:B------:R-:W-:Y:S01]  /*35c0*/  USHF.R.U32.HI UR11, URZ, 0x4, UR11 ;  /* 0x000000043f0b7899 */ /* 0x000fe2000801160b */
[----:B------:R-:W1:Y:S01]  /*35d0*/  SYNCS.PHASECHK.TRANS64.TRYWAIT P0, [UR22], R6 ;  /* 0x00000006ff0075a7 */ /* 0x000e620008000156 */
[----:B------:R-:W-:-:S02]  /*35e0*/  ULOP3.LUT UR10, UR10, 0x3fc0, URZ, 0xc0, !UPT ;  /* 0x00003fc00a0a7892 */ /* 0x000fc4000f8ec03f */
[----:B------:R-:W-:Y:S02]  /*35f0*/  ULOP3.LUT UR11, UR11, 0x3fc0, URZ, 0xc0, !UPT ;  /* 0x00003fc00b0b7892 */ /* 0x000fe4000f8ec03f */
[----:B------:R-:W-:Y:S02]  /*3600*/  ULOP3.LUT UR12, UR10, 0x10000, URZ, 0xfc, !UPT ;  /* 0x000100000a0c7892 */ /* 0x000fe4000f8efc3f */
[----:B------:R-:W-:Y:S02]  /*3610*/  ULOP3.LUT UR16, UR11, 0x10000, URZ, 0xfc, !UPT ;  /* 0x000100000b107892 */ /* 0x000fe4000f8efc3f */
[----:B------:R-:W-:Y:S01]  /*3620*/  UIMAD UR11, UR4, 0x300, UR12 ;  /* 0x00000300040b78a4 */ /* 0x000fe2000f8e020c */
[----:B-1----:R-:W-:Y:S11]  /*3630*/  @P0 BRA `(.L_x_17) ;  /* 0x0000000000080947 */ /* 0x002ff60003800000 */
[----:B------:R-:W1:Y:S02]  /*3640*/  SYNCS.PHASECHK.TRANS64.TRYWAIT P0, [UR22], R6 ;  /* 0x00000006ff0075a7 */ /* 0x000e640008000156 */
[----:B-1----:R-:W-:Y:S05]  /*3650*/  @!P0 BRA `(.L_x_18) ;  /* 0x0000003000808947 */ /* 0x002fea0003800000 */
.L_x_17:
[----:B------:R-:W-:Y:S01]  /*3660*/  WARPGROUP.ARRIVE ;  /* 0x00000000000079c5 */ /* 0x000fe20000000000 */
[----:B------:R-:W-:Y:S01]  /*3670*/  UMOV UR14, UR16 ;  /* 0x00000010000e7c82 */ /* 0x000fe20008000000 */
[----:B------:R-:W-:Y:S01]  /*3680*/  UMOV UR15, 0xc0000010 ;  /* 0xc0000010000f7882 */ /* 0x000fe20000000000 */
[----:B------:R-:W-:Y:S01]  /*3690*/  UMOV UR12, UR11 ;  /* 0x0000000b000c7c82 */ /* 0x000fe20008000000 */
[----:B------:R-:W-:Y:S01]  /*36a0*/  UMOV UR13, 0x80000020 ;  /* 0x80000020000d7882 */ /* 0x000fe20000000000 */
[----:B------:R-:W-:Y:S01]  /*36b0*/  IMAD.U32 R4, RZ, RZ, UR4 ;  /* 0x00000004ff047e24 */ /* 0x000fe2000f8e00ff */
[----:B------:R-:W-:Y:S01]  /*36c0*/  HGMMA.64x64x16.F32.BF16 R152, gdesc[UR12], RZ, !UPT ;  /* 0x00e000000c9879f0 */ /* 0x000fe2000c7018ff */
[----:B------:R-:W-:Y:S02]  /*36d0*/  UIADD3 UR14, UR16, 0x100, URZ ;  /* 0x00000100100e7890 */ /* 0x000fe4000fffe03f */
[----:B------:R-:W-:Y:S01]  /*36e0*/  ULOP3.LUT UR12, UR11, 0x2, URZ, 0xfc, !UPT ;  /* 0x000000020b0c7892 */ /* 0x000fe2000f8efc3f */
[----:B------:R-:W-:Y:S01]  /*36f0*/  IMAD R9, R4, 0x40, R23 ;  /* 0x0000004004097824 */ /* 0x000fe200078e0217 */
[----:B------:R-:W-:Y:S01]  /*3700*/  UMOV UR15, 0xc0000010 ;  /* 0xc0000010000f7882 */ /* 0x000fe20000000000 */
[----:B------:R-:W-:-:S03]  /*3710*/  UMOV UR13, 0x80000020 ;  /* 0x80000020000d7882 */ /* 0x000fc60000000000 */
[----:B------:R-:W-:-:S05]  /*3720*/  LEA R9, R9, UR7, 0x2 ;  /* 0x0000000709097c11 */ /* 0x000fca000f8e10ff */
[----:B-1----:R1:W2:Y:S04]  /*3730*/  LDS R5, [R9+0x80] ;  /* 0x0000800009057984 */ /* 0x0022a80000000800 */
[----:B------:R1:W3:Y:S01]  /*3740*/  LDS R4, [R9+0xa0] ;  /* 0x0000a00009047984 */ /* 0x0002e20000000800 */
[----:B------:R-:W-:Y:S01]  /*3750*/  HGMMA.64x64x16.F32.BF16 R152, gdesc[UR12], R152 ;  /* 0x00e000000c9879f0 */ /* 0x000fe20008701898 */
[----:B------:R-:W-:Y:S02]  /*3760*/  UIADD3 UR14, UR16, 0x200, URZ ;  /* 0x00000200100e7890 */ /* 0x000fe4000fffe03f */
[----:B------:R-:W-:Y:S01]  /*3770*/  UIADD3 UR12, UR11, 0x100, URZ ;  /* 0x000001000b0c7890 */ /* 0x000fe2000fffe03f */
[----:B------:R-:W-:Y:S01]  /*3780*/  UMOV UR15, 0xc0000010 ;  /* 0xc0000010000f7882 */ /* 0x000fe20000000000 */
[----:B------:R-:W-:-:S07]  /*3790*/  UMOV UR13, 0x80000020 ;  /* 0x80000020000d7882 */ /* 0x000fce0000000000 */
        /* <DEDUP_REMOVED lines=15> */
[----:B------:R-:W-:Y:S01]  /*3890*/  HGMMA.64x64x16.F32.BF16 R152, gdesc[UR12], R152, gsb0 ;  /* 0x00e000000c9879f0 */ /* 0x000fe20008001898 */
[----:B------:R-:W4:Y:S02]  /*38a0*/  SYNCS.PHASECHK.TRANS64.TRYWAIT P0, [UR22+0x20], R6 ;  /* 0x00002006ff0075a7 */ /* 0x000f240008000156 */
[----:B-1234-:R-:W-:Y:S05]  /*38b0*/  @P0 BRA `(.L_x_19) ;  /* 0x0000000000080947 */ /* 0x01efea0003800000 */
[----:B------:R-:W1:Y:S02]  /*38c0*/  SYNCS.PHASECHK.TRANS64.TRYWAIT P0, [UR22+0x20], R6 ;  /* 0x00002006ff0075a7 */ /* 0x000e640008000156 */
[----:B-1----:R-:W-:Y:S05]  /*38d0*/  @!P0 BRA `(.L_x_20) ;  /* 0x0000003000008947 */ /* 0x002fea0003800000 */
.L_x_19:
[----:B------:R-:W-:Y:S01]  /*38e0*/  UIADD3 UR12, UR7, 0x12800, URZ ;  /* 0x00012800070c7890 */ /* 0x000fe2000fffe03f */
[----:B------:R-:W-:Y:S01]  /*38f0*/  WARPGROUP.ARRIVE ;  /* 0x00000000000079c5 */ /* 0x000fe20000000000 */
[----:B------:R-:W-:Y:S01]  /*3900*/  UIADD3 UR11, UR7, UR17, UR17 ;  /* 0x00000011070b7290 */ /* 0x000fe2000fffe011 */
[----:B------:R-:W-:Y:S01]  /*3910*/  VIADDMNMX R6, R184, 0xfffffff8, R187, PT ;  /* 0xfffffff8b8067846 */ /* 0x000fe200038001bb */
[----:B------:R-:W-:Y:S01]  /*3920*/  USHF.R.U32.HI UR12, URZ, 0x4, UR12 ;  /* 0x000000043f0c7899 */ /* 0x000fe2000801160c */
[----:B------:R-:W-:Y:S01]  /*3930*/  IMAD.MOV.U32 R14, RZ, RZ, -0x1 ;  /* 0xffffffffff0e7424 */ /* 0x000fe200078e00ff */
[----:B------:R-:W-:Y:S01]  /*3940*/  UIADD3 UR13, UR11, 0x6800, URZ ;  /* 0x000068000b0d7890 */ /* 0x000fe2000fffe03f */
[----:B-1----:R-:W-:Y:S01]  /*3950*/  SHF.R.S32.HI R7, RZ, 0x1f, R6 ;  /* 0x0000001fff077819 */ /* 0x002fe20000011406 */
[----:B------:R-:W-:Y:S01]  /*3960*/  ULOP3.LUT UR16, UR12, 0x3fc0, URZ, 0xc0, !UPT ;  /* 0x00003fc00c107892 */ /* 0x000fe2000f8ec03f */
[----:B------:R-:W-:Y:S01]  /*3970*/  IMAD.IADD R195, R189, 0x1, R189 ;  /* 0x00000001bdc37824 */ /* 0x000fe200078e02bd */
[----:B------:R-:W-:Y:S01]  /*3980*/  USHF.R.U32.HI UR13, URZ, 0x4, UR13 ;  /* 0x000000043f0d7899 */ /* 0x000fe2000801160d */
[----:B------:R-:W-:Y:S01]  /*3990*/  LEA.HI R7, R7, R6, RZ, 0x3 ;  /* 0x0000000607077211 */ /* 0x000fe200078f18ff */
[----:B------:R-:W-:Y:S01]  /*39a0*/  ULOP3.LUT UR17, UR16, 0x10000, URZ, 0xfc, !UPT ;  /* 0x0001000010117892 */ /* 0x000fe2000f8efc3f */
[----:B------:R-:W-:Y:S01]  /*39b0*/  VIADD R186, R186, 0x1 ;  /* 0x00000001baba7836 */ /* 0x000fe20000000000 */
[----:B------:R-:W-:Y:S01]  /*39c0*/  ULOP3.LUT UR13, UR13, 0x3fc0, URZ, 0xc0, !UPT ;  /* 0x00003fc00d0d7892 */ /* 0x000fe2000f8ec03f */
[----:B------:R-:W-:Y:S01]  /*39d0*/  LOP3.LUT R11, R7, 0xfffffff8, RZ, 0xc0, !PT ;  /* 0xfffffff8070b7812 */ /* 0x000fe200078ec0ff */
[----:B------:R-:W-:Y:S01]  /*39e0*/  UIMAD UR17, UR4, 0x300, UR17 ;  /* 0x00000300041178a4 */ /* 0x000fe2000f8e0211 */
[----:B------:R-:W-:Y:S01]  /*39f0*/  SHF.R.S32.HI R7, RZ, 0x3, R7 ;  /* 0x00000003ff077819 */ /* 0x000fe20000011407 */
[----:B------:R-:W-:Y:S01]  /*3a00*/  ULOP3.LUT UR18, UR13, 0x10000, URZ, 0xfc, !UPT ;  /* 0x000100000d127892 */ /* 0x000fe2000f8efc3f */
[CC--:B------:R-:W-:Y:S01]  /*3a10*/  ISETP.NE.AND P0, PT, R6.reuse, R11.reuse, PT ;  /* 0x0000000b0600720c */ /* 0x0c0fe20003f05270 */
[----:B------:R-:W-:Y:S01]  /*3a20*/  UMOV UR15, 0x80000020 ;  /* 0x80000020000f7882 */ /* 0x000fe20000000000 */
[----:B------:R-:W-:Y:S01]  /*3a30*/  UMOV UR13, 0x80000020 ;  /* 0x80000020000d7882 */ /* 0x000fe20000000000 */
[----:B------:R-:W-:Y:S01]  /*3a40*/  IADD3 R8, -R7, 0x1, RZ ;  /* 0x0000000107087810 */ /* 0x000fe20007ffe1ff */
[----:B------:R-:W-:Y:S01]  /*3a50*/  UMOV UR12, UR17 ;  /* 0x00000011000c7c82 */ /* 0x000fe20008000000 */
[C---:B------:R-:W-:Y:S01]  /*3a60*/  ISETP.LT.AND P0, PT, R6.reuse, RZ, P0 ;  /* 0x000000ff0600720c */ /* 0x040fe20000701270 */
[----:B------:R-:W-:Y:S01]  /*3a70*/  UMOV UR14, UR18 ;  /* 0x00000012000e7c82 */ /* 0x000fe20008000000 */
[----:B------:R-:W-:Y:S01]  /*3a80*/  VIADDMNMX R11, R6, -R11, 0x2, PT ;  /* 0x00000002060b7446 */ /* 0x000fe2000380090b */
[----:B------:R-:W-:Y:S01]  /*3a90*/  HGMMA.64x64x16.F32.BF16 R120, gdesc[UR12], RZ, !UPT ;  /* 0x00e000000c7879f0 */ /* 0x000fe2000c7018ff */
[----:B------:R-:W-:-:S02]  /*3aa0*/  ULOP3.LUT UR12, UR17, 0x2, URZ, 0xfc, !UPT ;  /* 0x00000002110c7892 */ /* 0x000fc4000f8efc3f */
[----:B------:R-:W-:Y:S01]  /*3ab0*/  ULOP3.LUT UR14, UR18, 0x2, URZ, 0xfc, !UPT ;  /* 0x00000002120e7892 */ /* 0x000fe2000f8efc3f */
[----:B------:R-:W-:Y:S01]  /*3ac0*/  UMOV UR13, 0x80000020 ;  /* 0x80000020000d7882 */ /* 0x000fe20000000000 */
[----:B------:R-:W-:Y:S01]  /*3ad0*/  UMOV UR15, 0x80000020 ;  /* 0x80000020000f7882 */ /* 0x000fe20000000000 */
[----:B------:R-:W-:Y:S01]  /*3ae0*/  ULEA UR11, UR5, UR11, 0xd ;  /* 0x0000000b050b7291 */ /* 0x000fe2000f8e683f */
[----:B------:R-:W-:-:S03]  /*3af0*/  UMOV UR19, 0xc0000010 ;  /* 0xc000001000137882 */ /* 0x000fc60000000000 */
[----:B------:R-:W-:Y:S01]  /*3b00*/  @!P0 IMAD.MOV R8, RZ, RZ, -R7 ;  /* 0x000000ffff088224 */ /* 0x000fe200078e0a07 */
[----:B------:R-:W-:Y:S01]  /*3b10*/  VIMNMX R7, R187, R184, PT ;  /* 0x000000b8bb077248 */ /* 0x000fe20003fe0100 */
[----:B------:R-:W-:Y:S01]  /*3b20*/  UIADD3 UR11, UR11, 0xc800, URZ ;  /* 0x0000c8000b0b7890 */ /* 0x000fe2000fffe03f */
[----:B------:R-:W-:Y:S02]  /*3b30*/  VIADD R184, R184, 0x40 ;  /* 0x00000040b8b87836 */ /* 0x000fe40000000000 */
[----:B------:R-:W-:Y:S01]  /*3b40*/  IADD3 R11, -R11, R8, R8 ;  /* 0x000000080b0b7210 */ /* 0x000fe20007ffe108 */
[----:B------:R-:W-:Y:S01]  /*3b50*/  USHF.R.U32.HI UR11, URZ, 0x4, UR11 ;  /* 0x000000043f0b7899 */ /* 0x000fe2000801160b */
[----:B------:R-:W-:Y:S02]  /*3b60*/  SHF.R.S32.HI R8, RZ, 0x1f, R7 ;  /* 0x0000001fff087819 */ /* 0x000fe40000011407 */
[----:B------:R-:W-:Y:S01]  /*3b70*/  VIMNMX R11, R11, -0x20, !PT ;  /* 0xffffffe00b0b7848 */ /* 0x000fe20007fe0100 */
[----:B------:R-:W-:Y:S01]  /*3b80*/  ULOP3.LUT UR11, UR11, 0x3fc0, URZ, 0xc0, !UPT ;  /* 0x00003fc00b0b7892 */ /* 0x000fe2000f8ec03f */
[----:B------:R-:W-:-:S03]  /*3b90*/  LEA.HI R8, R8, R7, RZ, 0x3 ;  /* 0x0000000708087211 */ /* 0x000fc600078f18ff */
[----:B------:R-:W-:Y:S01]  /*3ba0*/  VIADD R11, R11, 0x20 ;  /* 0x000000200b0b7836 */ /* 0x000fe20000000000 */
[----:B------:R-:W-:Y:S02]  /*3bb0*/  LOP3.LUT R10, R8, 0xfffffff8, RZ, 0xc0, !PT ;  /* 0xfffffff8080a7812 */ /* 0x000fe400078ec0ff */
[----:B------:R-:W-:Y:S02]  /*3bc0*/  SHF.R.S32.HI R8, RZ, 0x3, R8 ;  /* 0x00000003ff087819 */ /* 0x000fe40000011408 */
[----:B------:R-:W-:Y:S02]  /*3bd0*/  SHF.R.U32.HI R11, RZ, R11, R14 ;  /* 0x0000000bff0b7219 */ /* 0x000fe4000001160e */
[----:B------:R-:W-:Y:S02]  /*3be0*/  IADD3 R12, -R8, 0x1, RZ ;  /* 0x00000001080c7810 */ /* 0x000fe40007ffe1ff */
[----:B------:R-:W-:-:S04]  /*3bf0*/  LOP3.LUT R6, R11, 0x1, RZ, 0xc0, !PT ;  /* 0x000000010b067812 */ /* 0x000fc800078ec0ff */
[----:B------:R-:W-:-:S04]  /*3c00*/  ISETP.NE.U32.AND P0, PT, R6, 0x1, PT ;  /* 0x000000010600780c */ /* 0x000fc80003f05070 */
[----:B------:R-:W-:Y:S01]  /*3c10*/  R2P PR, R11, 0x7e ;  /* 0x0000007e0b007804 */ /* 0x000fe20000000000 */
        /* <DEDUP_REMOVED lines=19> */
[----:B------:R-:W-:Y:S01]  /*3d50*/  UMOV UR15, 0x80000020 ;  /* 0x80000020000f7882 */ /* 0x000fe20000000000 */
[----:B------:R-:W-:Y:S02]  /*3d60*/  ULOP3.LUT UR17, UR16, 0x1000000, URZ, 0xfc, !UPT ;  /* 0x0100000010117892 */ /* 0x000fe4000f8efc3f */
[----:B------:R-:W-:Y:S02]  /*3d70*/  ULEA UR16, UR4, UR8, 0xa ;  /* 0x0000000804107291 */ /* 0x000fe4000f8e503f */
[----:B------:R-:W-:-:S02]  /*3d80*/  UIMAD UR17, UR4, 0x300, UR17 ;  /* 0x00000300041178a4 */ /* 0x000fc4000f8e0211 */
[----:B------:R-:W-:Y:S02]  /*3d90*/  ULOP3.LUT UR18, UR11, 0x1000000, URZ, 0xfc, !UPT ;  /* 0x010000000b127892 */ /* 0x000fe4000f8efc3f */
[----:B------:R-:W-:Y:S02]  /*3da0*/  ULOP3.LUT UR11, UR10, 0x1000000, URZ, 0xfc, !UPT ;  /* 0x010000000a0b7892 */ /* 0x000fe4000f8efc3f */
[----:B------:R-:W-:Y:S02]  /*3db0*/  ULEA UR10, UR4, UR9, 0xa ;  /* 0x00000009040a7291 */ /* 0x000fe4000f8e503f */
[----:B------:R-:W-:Y:S01]  /*3dc0*/  UIMAD UR11, UR4, 0x300, UR11 ;  /* 0x00000300040b78a4 */ /* 0x000fe2000f8e020b */
[----:B------:R-:W-:Y:S01]  /*3dd0*/  HGMMA.64x64x16.F32.BF16 R120, gdesc[UR12], R120, gsb0 ;  /* 0x00e000000c7879f0 */ /* 0x000fe20008001878 */
[----:B------:R-:W-:Y:S01]  /*3de0*/  UMOV UR12, UR16 ;  /* 0x00000010000c7c82 */ /* 0x000fe20008000000 */
[----:B------:R-:W-:Y:S01]  /*3df0*/  UMOV UR13, 0x40000040 ;  /* 0x40000040000d7882 */ /* 0x000fe20000000000 */
[----:B------:R-:W-:-:S02]  /*3e00*/  WARPGROUP.DEPBAR.LE gsb0, 0x1 ;  /* 0x00008000000079c5 */ /* 0x000fc40000010100 */
[----:B------:R-:W-:Y:S01]  /*3e10*/  FSEL R152, R152, -INF , !P0 ;  /* 0xff80000098987808 */ /* 0x000fe20004000000 */
[----:B------:R-:W1:Y:S01]  /*3e20*/  LDS R197, [R9+0x280] ;  /* 0x0002800009c57984 */ /* 0x000e620000000800 */
[-C--:B------:R-:W-:Y:S01]  /*3e30*/  ISETP.NE.AND P0, PT, R7, R10.reuse, PT ;  /* 0x0000000a0700720c */ /* 0x080fe20003f05270 */
[----:B------:R-:W-:Y:S01]  /*3e40*/  UMOV UR14, UR17 ;  /* 0x00000011000e7c82 */ /* 0x000fe20008000000 */
[----:B------:R-:W-:Y:S01]  /*3e50*/  FSEL R6, R153, -INF , P1 ;  /* 0xff80000099067808 */ /* 0x000fe20000800000 */
[--C-:B------:R-:W-:Y:S01]  /*3e60*/  FFMA R152, R152, UR21, -R5.reuse ;  /* 0x0000001598987c23 */ /* 0x100fe20008000805 */
[C---:B------:R-:W-:Y:S01]  /*3e70*/  ISETP.LT.AND P0, PT, R7.reuse, RZ, P0 ;  /* 0x000000ff0700720c */ /* 0x040fe20000701270 */
[----:B------:R2:W3:Y:S01]  /*3e80*/  LDS R198, [R9+0x2a0] ;  /* 0x0002a00009c67984 */ /* 0x0004e20000000800 */
[----:B------:R-:W-:Y:S01]  /*3e90*/  VIADDMNMX R7, R7, -R10, 0x2, PT ;  /* 0x0000000207077446 */ /* 0x000fe2000380090a */
[--C-:B------:R-:W-:Y:S01]  /*3ea0*/  FFMA R153, R6, UR21, -R5.reuse ;  /* 0x0000001506997c23 */ /* 0x100fe20008000805 */
[----:B------:R-:W-:Y:S01]  /*3eb0*/  FSEL R6, R157, -INF , P3 ;  /* 0xff8000009d067808 */ /* 0x000fe20001800000 */
[----:B------:R-:W-:Y:S01]  /*3ec0*/  MUFU.EX2 R152, R152 ;  /* 0x0000009800987308 */ /* 0x000fe20000000800 */
[----:B------:R-:W-:Y:S01]  /*3ed0*/  FSEL R156, R156, -INF , P2 ;  /* 0xff8000009c9c7808 */ /* 0x000fe20001000000 */
[----:B------:R-:W-:Y:S01]  /*3ee0*/  UMOV UR15, 0x80000020 ;  /* 0x80000020000f7882 */ /* 0x000fe20000000000 */
[----:B------:R-:W-:Y:S01]  /*3ef0*/  FSEL R160, R160, -INF , P4 ;  /* 0xff800000a0a07808 */ /* 0x000fe20002000000 */
[--C-:B------:R-:W-:Y:S01]  /*3f00*/  FFMA R157, R6, UR21, -R5.reuse ;  /* 0x00000015069d7c23 */ /* 0x100fe20008000805 */
[----:B------:R-:W-:Y:S01]  /*3f10*/  FSEL R6, R161, -INF , P5 ;  /* 0xff800000a1067808 */ /* 0x000fe20002800000 */
[--C-:B------:R-:W-:Y:S01]  /*3f20*/  FFMA R156, R156, UR21, -R5.reuse ;  /* 0x000000159c9c7c23 */ /* 0x100fe20008000805 */
[----:B------:R-:W-:Y:S01]  /*3f30*/  FSEL R164, R164, -INF , P6 ;  /* 0xff800000a4a47808 */ /* 0x000fe20003000000 */
[----:B------:R-:W-:Y:S01]  /*3f40*/  @!P0 IMAD.MOV R12, RZ, RZ, -R8 ;  /* 0x000000ffff0c8224 */ /* 0x000fe200078e0a08 */
[----:B------:R-:W-:Y:S01]  /*3f50*/  LOP3.LUT P0, RZ, R11, 0x80, RZ, 0xc0, !PT ;  /* 0x000000800bff7812 */ /* 0x000fe2000780c0ff */
[--C-:B------:R-:W-:Y:S01]  /*3f60*/  FFMA R161, R6, UR21, -R5.reuse ;  /* 0x0000001506a17c23 */ /* 0x100fe20008000805 */
[--C-:B------:R-:W-:Y:S01]  /*3f70*/  FFMA R160, R160, UR21, -R5.reuse ;  /* 0x00000015a0a07c23 */ /* 0x100fe20008000805 */
[----:B------:R-:W-:Y:S01]  /*3f80*/  FFMA R164, R164, UR21, -R5 ;  /* 0x00000015a4a47c23 */ /* 0x000fe20008000805 */
[----:B------:R-:W-:Y:S01]  /*3f90*/  IADD3 R7, -R7, R12, R12 ;  /* 0x0000000c07077210 */ /* 0x000fe20007ffe10c */
[----:B------:R-:W-:Y:S01]  /*3fa0*/  IMAD.U32 R12, RZ, RZ, UR4 ;  /* 0x00000004ff0c7e24 */ /* 0x000fe2000f8e00ff */
[----:B------:R-:W-:Y:S01]  /*3fb0*/  FSEL R6, R165, -INF , P0 ;  /* 0xff800000a5067808 */ /* 0x000fe20000000000 */
[----:B------:R-:W4:Y:S01]  /*3fc0*/  MUFU.EX2 R153, R153 ;  /* 0x0000009900997308 */ /* 0x000f220000000800 */
[----:B------:R-:W-:-:S02]  /*3fd0*/  VIMNMX R7, R7, -0x20, !PT ;  /* 0xffffffe007077848 */ /* 0x000fc40007fe0100 */
[----:B------:R-:W-:Y:S01]  /*3fe0*/  LOP3.LUT P0, RZ, R11, 0x8000, RZ, 0xc0, !PT ;  /* 0x000080000bff7812 */ /* 0x000fe2000780c0ff */
[--C-:B------:R-:W-:Y:S02]  /*3ff0*/  FFMA R165, R6, UR21, -R5.reuse ;  /* 0x0000001506a57c23 */ /* 0x100fe40008000805 */
[----:B------:R-:W-:Y:S01]  /*4000*/  VIADD R7, R7, 0x20 ;  /* 0x0000002007077836 */ /* 0x000fe20000000000 */
[----:B------:R-:W-:Y:S01]  /*4010*/  FSEL R6, R181, -INF , P0 ;  /* 0xff800000b5067808 */ /* 0x000fe20000000000 */
[----:B------:R-:W-:Y:S03]  /*4020*/  MUFU.EX2 R156, R156 ;  /* 0x0000009c009c7308 */ /* 0x000fe60000000800 */
[----:B------:R-:W-:Y:S01]  /*4030*/  SHF.R.U32.HI R7, RZ, R7, R14 ;  /* 0x00000007ff077219 */ /* 0x000fe2000001160e */
[----:B------:R-:W-:-:S03]  /*4040*/  FFMA R6, R6, UR21, -R5 ;  /* 0x0000001506067c23 */ /* 0x000fc60008000805 */
[C---:B------:R-:W-:Y:S01]  /*4050*/  LOP3.LUT R8, R7.reuse, 0x1, RZ, 0xc0, !PT ;  /* 0x0000000107087812 */ /* 0x040fe200078ec0ff */
[----:B------:R5:W-:Y:S01]  /*4060*/  MUFU.EX2 R181, R6 ;  /* 0x0000000600b57308 */ /* 0x000be20000000800 */
[----:B------:R-:W-:Y:S02]  /*4070*/  LOP3.LUT P1, RZ, R7, 0x8000, RZ, 0xc0, !PT ;  /* 0x0000800007ff7812 */ /* 0x000fe4000782c0ff */
[----:B------:R-:W-:Y:S02]  /*4080*/  ISETP.NE.U32.AND P0, PT, R8, 0x1, PT ;  /* 0x000000010800780c */ /* 0x000fe40003f05070 */
[----:B------:R-:W-:Y:S02]  /*4090*/  FSEL R183, R183, -INF , P1 ;  /* 0xff800000b7b77808 */ /* 0x000fe40000800000 */
[----:B------:R-:W-:Y:S01]  /*40a0*/  FSEL R13, R154, -INF , !P0 ;  /* 0xff8000009a0d7808 */ /* 0x000fe20004000000 */
[----:B------:R-:W1:Y:S01]  /*40b0*/  MUFU.EX2 R157, R157 ;  /* 0x0000009d009d7308 */ /* 0x000e620000000800 */
[----:B------:R-:W-:Y:S01]  /*40c0*/  LOP3.LUT P0, RZ, R7, 0x80, RZ, 0xc0, !PT ;  /* 0x0000008007ff7812 */ /* 0x000fe2000780c0ff */
[----:B------:R-:W-:-:S02]  /*40d0*/  FFMA R183, R183, UR21, -R4 ;  /* 0x00000015b7b77c23 */ /* 0x000fc40008000804 */
[--C-:B------:R-:W-:Y:S01]  /*40e0*/  FFMA R13, R13, UR21, -R4.reuse ;  /* 0x000000150d0d7c23 */ /* 0x100fe20008000804 */
[----:B------:R-:W-:Y:S02]  /*40f0*/  FSEL R167, R167, -INF , P0 ;  /* 0xff800000a7a77808 */ /* 0x000fe40000000000 */
[----:B------:R-:W-:Y:S01]  /*4100*/  R2P PR, R11.B1, 0x7f ;  /* 0x0000007f0b007804 */ /* 0x000fe20000001000 */
[----:B------:R-:W-:Y:S01]  /*4110*/  IMAD.MOV.U32 R11, RZ, RZ, RZ ;  /* 0x000000ffff0b7224 */ /* 0x000fe200078e00ff */
[----:B------:R1:W-:Y:S01]  /*4120*/  MUFU.EX2 R154, R13 ;  /* 0x0000000d009a7308 */ /* 0x0003e20000000800 */
[----:B------:R-:W-:Y:S02]  /*4130*/  FFMA R167, R167, UR21, -R4 ;  /* 0x00000015a7a77c23 */ /* 0x000fe40008000804 */
[----:B-----5:R-:W-:Y:S02]  /*4140*/  FSEL R6, R169, -INF , P1 ;  /* 0xff800000a9067808 */ /* 0x020fe40000800000 */
[----:B------:R-:W-:-:S02]  /*4150*/  FSEL R168, R168, -INF , P0 ;  /* 0xff800000a8a87808 */ /* 0x000fc40000000000 */
[----:B------:R-:W-:Y:S01]  /*4160*/  FSEL R172, R172, -INF , P2 ;  /* 0xff800000acac7808 */ /* 0x000fe20001000000 */
[--C-:B------:R-:W-:Y:S01]  /*4170*/  FFMA R169, R6, UR21, -R5.reuse ;  /* 0x0000001506a97c23 */ /* 0x100fe20008000805 */
        /* <DEDUP_REMOVED lines=8> */
[----:B------:R-:W-:Y:S01]  /*4200*/  R2P PR, R7, 0x7e ;  /* 0x0000007e07007804 */ /* 0x000fe20000000000 */
[--C-:B------:R-:W-:Y:S01]  /*4210*/  FFMA R180, R180, UR21, -R5.reuse ;  /* 0x00000015b4b47c23 */ /* 0x100fe20008000805 */
[----:B------:R-:W-:Y:S01]  /*4220*/  MUFU.EX2 R160, R160 ;  /* 0x000000a000a07308 */ /* 0x000fe20000000800 */
[----:B------:R-:W-:Y:S01]  /*4230*/  FFMA R6, R6, UR21, -R5 ;  /* 0x0000001506067c23 */ /* 0x000fe20008000805 */
[----:B-1----:R-:W-:Y:S01]  /*4240*/  IMAD.MOV.U32 R13, RZ, RZ, RZ ;  /* 0x000000ffff0d7224 */ /* 0x002fe200078e00ff */
[----:B------:R-:W-:-:S02]  /*4250*/  FSEL R5, R158, -INF , P2 ;  /* 0xff8000009e057808 */ /* 0x000fc40001000000 */
[----:B------:R-:W-:Y:S02]  /*4260*/  FSEL R155, R155, -INF , P1 ;  /* 0xff8000009b9b7808 */ /* 0x000fe40000800000 */
[----:B------:R-:W-:Y:S01]  /*4270*/  FSEL R159, R159, -INF , P3 ;  /* 0xff8000009f9f7808 */ /* 0x000fe20001800000 */
[--C-:B------:R-:W-:Y:S01]  /*4280*/  FFMA R158, R5, UR21, -R4.reuse ;  /* 0x00000015059e7c23 */ /* 0x100fe20008000804 */
[----:B------:R-:W-:Y:S01]  /*4290*/  FSEL R5, R162, -INF , P4 ;  /* 0xff800000a2057808 */ /* 0x000fe20002000000 */
[----:B------:R1:W-:Y:S01]  /*42a0*/  MUFU.EX2 R177, R6 ;  /* 0x0000000600b17308 */ /* 0x0003e20000000800 */
[----:B------:R-:W-:Y:S01]  /*42b0*/  FSEL R163, R163, -INF , P5 ;  /* 0xff800000a3a37808 */ /* 0x000fe20002800000 */
[--C-:B------:R-:W-:Y:S01]  /*42c0*/  FFMA R155, R155, UR21, -R4.reuse ;  /* 0x000000159b9b7c23 */ /* 0x100fe20008000804 */
[--C-:B------:R-:W-:Y:S01]  /*42d0*/  FFMA R159, R159, UR21, -R4.reuse ;  /* 0x000000159f9f7c23 */ /* 0x100fe20008000804 */
[--C-:B------:R-:W-:Y:S01]  /*42e0*/  FFMA R162, R5, UR21, -R4.reuse ;  /* 0x0000001505a27c23 */ /* 0x100fe20008000804 */
[----:B------:R-:W-:Y:S01]  /*42f0*/  FSEL R5, R166, -INF , P6 ;  /* 0xff800000a6057808 */ /* 0x000fe20003000000 */
[--C-:B------:R-:W-:Y:S01]  /*4300*/  FFMA R163, R163, UR21, -R4.reuse ;  /* 0x00000015a3a37c23 */ /* 0x100fe20008000804 */
[----:B------:R-:W-:Y:S01]  /*4310*/  R2P PR, R7.B1, 0x7f ;  /* 0x0000007f07007804 */ /* 0x000fe20000001000 */
[----:B------:R-:W-:Y:S01]  /*4320*/  IMAD.MOV.U32 R7, RZ, RZ, RZ ;  /* 0x000000ffff077224 */ /* 0x000fe200078e00ff */
[----:B------:R-:W-:Y:S01]  /*4330*/  MUFU.EX2 R155, R155 ;  /* 0x0000009b009b7308 */ /* 0x000fe20000000800 */
[--C-:B------:R-:W-:Y:S01]  /*4340*/  FFMA R166, R5, UR21, -R4.reuse ;  /* 0x0000001505a67c23 */ /* 0x100fe20008000804 */
[----:B-1----:R-:W-:Y:S01]  /*4350*/  IMAD R6, R12, 0x4000, R21 ;  /* 0x000040000c067824 */ /* 0x002fe200078e0215 */
[----:B------:R-:W-:Y:S01]  /*4360*/  FSEL R5, R170, -INF , P0 ;  /* 0xff800000aa057808 */ /* 0x000fe20000000000 */
[----:B------:R-:W-:Y:S01]  /*4370*/  IMAD R12, R12, 0x4000, R185 ;  /* 0x000040000c0c7824 */ /* 0x000fe200078e02b9 */
[----:B------:R-:W-:Y:S01]  /*4380*/  FSEL R171, R171, -INF , P1 ;  /* 0xff800000abab7808 */ /* 0x000fe20000800000 */
[----:B------:R-:W-:Y:S01]  /*4390*/  IMAD.IADD R10, R6, 0x1, R195 ;  /* 0x00000001060a7824 */ /* 0x000fe200078e02c3 */
[----:B------:R-:W-:Y:S01]  /*43a0*/  FSEL R175, R175, -INF , P3 ;  /* 0xff800000afaf7808 */ /* 0x000fe20001800000 */
[--C-:B------:R-:W-:Y:S01]  /*43b0*/  FFMA R170, R5, UR21, -R4.reuse ;  /* 0x0000001505aa7c23 */ /* 0x100fe20008000804 */
[----:B------:R-:W-:Y:S01]  /*43c0*/  FSEL R5, R174, -INF , P2 ;  /* 0xff800000ae057808 */ /* 0x000fe20001000000 */
[--C-:B------:R-:W-:Y:S01]  /*43d0*/  FFMA R171, R171, UR21, -R4.reuse ;  /* 0x00000015abab7c23 */ /* 0x100fe20008000804 */
[----:B------:R-:W-:Y:S01]  /*43e0*/  FSEL R179, R179, -INF , P5 ;  /* 0xff800000b3b37808 */ /* 0x000fe20002800000 */
[--C-:B------:R-:W-:Y:S01]  /*43f0*/  FFMA R175, R175, UR21, -R4.reuse ;  /* 0x00000015afaf7c23 */ /* 0x100fe20008000804 */
[----:B------:R-:W-:Y:S01]  /*4400*/  MOV R199, R6 ;  /* 0x0000000600c77202 */ /* 0x000fe20000000f00 */
[--C-:B------:R-:W-:Y:S01]  /*4410*/  FFMA R174, R5, UR21, -R4.reuse ;  /* 0x0000001505ae7c23 */ /* 0x100fe20008000804 */
[----:B------:R-:W-:Y:S01]  /*4420*/  FSEL R5, R178, -INF , P4 ;  /* 0xff800000b2057808 */ /* 0x000fe20002000000 */
[----:B------:R-:W-:Y:S01]  /*4430*/  FFMA R179, R179, UR21, -R4 ;  /* 0x00000015b3b37c23 */ /* 0x000fe20008000804 */
[----:B------:R-:W-:Y:S01]  /*4440*/  MUFU.EX2 R158, R158 ;  /* 0x0000009e009e7308 */ /* 0x000fe20000000800 */
[----:B------:R-:W-:Y:S01]  /*4450*/  IMAD.IADD R7, R188, 0x1, R188 ;  /* 0x00000001bc077824 */ /* 0x000fe200078e02bc */
[----:B------:R-:W-:Y:S01]  /*4460*/  MOV R200, R10 ;  /* 0x0000000a00c87202 */ /* 0x000fe20000000f00 */
[----:B------:R-:W-:Y:S01]  /*4470*/  FFMA R178, R5, UR21, -R4 ;  /* 0x0000001505b27c23 */ /* 0x000fe20008000804 */
[----:B------:R-:W-:Y:S01]  /*4480*/  FSEL R5, R182, -INF , P6 ;  /* 0xff800000b6057808 */ /* 0x000fe20003000000 */
[----:B------:R-:W-:Y:S01]  /*4490*/  IMAD.IADD R6, R6, 0x1, R7 ;  /* 0x0000000106067824 */ /* 0x000fe200078e0207 */
[----:B------:R-:W-:Y:S01]  /*44a0*/  MOV R191, R12 ;  /* 0x0000000c00bf7202 */ /* 0x000fe20000000f00 */
[----:B------:R-:W-:Y:S01]  /*44b0*/  IMAD.IADD R10, R7, 0x1, R12 ;  /* 0x00000001070a7824 */ /* 0x000fe200078e020c */
[----:B------:R-:W1:Y:S01]  /*44c0*/  MUFU.EX2 R159, R159 ;  /* 0x0000009f009f7308 */ /* 0x000e620000000800 */
[----:B------:R-:W-:Y:S01]  /*44d0*/  FFMA R5, R5, UR21, -R4 ;  /* 0x0000001505057c23 */ /* 0x000fe20008000804 */
[----:B------:R-:W-:Y:S01]  /*44e0*/  IMAD.MOV.U32 R7, RZ, RZ, RZ ;  /* 0x000000ffff077224 */ /* 0x000fe200078e00ff */
[----:B----4-:R-:W-:Y:S01]  /*44f0*/  F2FP.BF16.F32.PACK_AB R4, R153, R152 ;  /* 0x000000989904723e */ /* 0x010fe200000010ff */
[----:B------:R-:W-:-:S02]  /*4500*/  IMAD.MOV.U32 R11, RZ, RZ, RZ ;  /* 0x000000ffff0b7224 */ /* 0x000fc400078e00ff */
[C---:B------:R-:W-:Y:S01]  /*4510*/  IMAD.IADD R12, R195.reuse, 0x1, R12 ;  /* 0x00000001c30c7824 */ /* 0x040fe200078e020c */
[----:B------:R-:W-:Y:S01]  /*4520*/  MOV R201, R6 ;  /* 0x0000000600c97202 */ /* 0x000fe20000000f00 */
[----:B------:R-:W4:Y:S01]  /*4530*/  MUFU.EX2 R161, R161 ;  /* 0x000000a100a17308 */ /* 0x000f220000000800 */
[C---:B------:R-:W-:Y:S01]  /*4540*/  IMAD.IADD R6, R195.reuse, 0x1, R6 ;  /* 0x00000001c3067824 */ /* 0x040fe200078e0206 */
[----:B------:R-:W-:Y:S01]  /*4550*/  MOV R193, R10 ;  /* 0x0000000a00c17202 */ /* 0x000fe20000000f00 */
[----:B------:R-:W-:Y:S02]  /*4560*/  IMAD.MOV.U32 R7, RZ, RZ, RZ ;  /* 0x000000ffff077224 */ /* 0x000fe400078e00ff */
[----:B------:R-:W-:Y:S02]  /*4570*/  IMAD.MOV.U32 R13, RZ, RZ, RZ ;  /* 0x000000ffff0d7224 */ /* 0x000fe400078e00ff */
[----:B------:R-:W-:Y:S01]  /*4580*/  IMAD.IADD R194, R195, 0x1, R10 ;  /* 0x00000001c3c27824 */ /* 0x000fe200078e020a */
[----:B------:R-:W-:Y:S01]  /*4590*/  MUFU.EX2 R164, R164 ;  /* 0x000000a400a47308 */ /* 0x000fe20000000800 */
[----:B------:R-:W-:Y:S01]  /*45a0*/  MOV R202, R6 ;  /* 0x0000000600ca7202 */ /* 0x000fe20000000f00 */
[----:B------:R-:W-:Y:S01]  /*45b0*/  IMAD.MOV.U32 R195, RZ, RZ, RZ ;  /* 0x000000ffffc37224 */ /* 0x000fe200078e00ff */
[----:B------:R-:W-:-:S02]  /*45c0*/  F2FP.BF16.F32.PACK_AB R6, R157, R156 ;  /* 0x0000009c9d06723e */ /* 0x000fc400000010ff */
[----:B-1----:R-:W-:Y:S02]  /*45d0*/  F2FP.BF16.F32.PACK_AB R7, R159, R158 ;  /* 0x0000009e9f07723e */ /* 0x002fe400000010ff */
[----:B------:R-:W-:Y:S01]  /*45e0*/  MOV R192, R12 ;  /* 0x0000000c00c07202 */ /* 0x000fe20000000f00 */
[----:B------:R-:W1:Y:S01]  /*45f0*/  MUFU.EX2 R165, R165 ;  /* 0x000000a500a57308 */ /* 0x000e620000000800 */
[----:B----4-:R-:W-:Y:S02]  /*4600*/  F2FP.BF16.F32.PACK_AB R8, R161, R160 ;  /* 0x000000a0a108723e */ /* 0x010fe400000010ff */
[----:B------:R-:W-:-:S05]  /*4610*/  MOV R194, R194 ;  /* 0x000000c200c27202 */ /* 0x000fca0000000f00 */
[----:B------:R-:W-:Y:S08]  /*4620*/  MUFU.EX2 R167, R167 ;  /* 0x000000a700a77308 */ /* 0x000ff00000000800 */
[----:B------:R-:W-:Y:S01]  /*4630*/  MUFU.EX2 R162, R162 ;  /* 0x000000a200a27308 */ /* 0x000fe20000000800 */
[----:B-1----:R-:W-:-:S07]  /*4640*/  F2FP.BF16.F32.PACK_AB R10, R165, R164 ;  /* 0x000000a4a50a723e */ /* 0x002fce00000010ff */
[----:B------:R-:W2:Y:S08]  /*4650*/  MUFU.EX2 R163, R163 ;  /* 0x000000a300a37308 */ /* 0x000eb00000000800 */
[----:B------:R-:W1:Y:S08]  /*4660*/  MUFU.EX2 R166, R166 ;  /* 0x000000a600a67308 */ /* 0x000e700000000800 */
[----:B------:R-:W-:Y:S01]  /*4670*/  MUFU.EX2 R168, R168 ;  /* 0x000000a800a87308 */ /* 0x000fe20000000800 */
[----:B--2---:R-:W-:-:S07]  /*4680*/  F2FP.BF16.F32.PACK_AB R9, R163, R162 ;  /* 0x000000a2a309723e */ /* 0x004fce00000010ff */
[----:B------:R-:W2:Y:S01]  /*4690*/  MUFU.EX2 R169, R169 ;  /* 0x000000a900a97308 */ /* 0x000ea20000000800 */
[----:B-1----:R-:W-:-:S07]  /*46a0*/  F2FP.BF16.F32.PACK_AB R11, R167, R166 ;  /* 0x000000a6a70b723e */ /* 0x002fce00000010ff */
[----:B------:R-:W-:Y:S08]  /*46b0*/  MUFU.EX2 R172, R172 ;  /* 0x000000ac00ac7308 */ /* 0x000ff00000000800 */
[----:B------:R-:W1:Y:S01]  /*46c0*/  MUFU.EX2 R173, R173 ;  /* 0x000000ad00ad7308 */ /* 0x000e620000000800 */
[----:B--2---:R-:W-:-:S07]  /*46d0*/  F2FP.BF16.F32.PACK_AB R12, R169, R168 ;  /* 0x000000a8a90c723e */ /* 0x004fce00000010ff */
[----:B------:R-:W-:Y:S08]  /*46e0*/  MUFU.EX2 R170, R170 ;  /* 0x000000aa00aa7308 */ /* 0x000ff00000000800 */
        /* <DEDUP_REMOVED lines=8> */
[----:B------:R-:W1:Y:S08]  /*4770*/  MUFU.EX2 R180, R180 ;  /* 0x000000b400b47308 */ /* 0x000e700000000800 */
[----:B------:R-:W-:Y:S01]  /*4780*/  MUFU.EX2 R178, R178 ;  /* 0x000000b200b27308 */ /* 0x000fe20000000800 */
[----:B--2---:R-:W-:-:S07]  /*4790*/  F2FP.BF16.F32.PACK_AB R16, R177, R176 ;  /* 0x000000b0b110723e */ /* 0x004fce00000010ff */
[----:B------:R-:W2:Y:S01]  /*47a0*/  MUFU.EX2 R179, R179 ;  /* 0x000000b300b37308 */ /* 0x000ea20000000800 */
[----:B-1----:R-:W-:-:S07]  /*47b0*/  F2FP.BF16.F32.PACK_AB R18, R181, R180 ;  /* 0x000000b4b512723e */ /* 0x002fce00000010ff */
[----:B------:R1:W4:Y:S02]  /*47c0*/  MUFU.EX2 R182, R5 ;  /* 0x0000000500b67308 */ /* 0x0003240000000800 */
[----:B-1----:R-:W-:Y:S02]  /*47d0*/  F2FP.BF16.F32.PACK_AB R5, R155, R154 ;  /* 0x0000009a9b05723e */ /* 0x002fe400000010ff */
[----:B--2---:R-:W-:-:S03]  /*47e0*/  F2FP.BF16.F32.PACK_AB R17, R179, R178 ;  /* 0x000000b2b311723e */ /* 0x004fc600000010ff */
[----:B------:R1:W-:Y:S01]  /*47f0*/  STSM.16.M88.4 [R199], R4 ;  /* 0x00000004c7007844 */ /* 0x0003e20000000200 */
[----:B----4-:R-:W-:-:S03]  /*4800*/  F2FP.BF16.F32.PACK_AB R19, R183, R182 ;  /* 0x000000b6b713723e */ /* 0x010fc600000010ff */
[----:B------:R-:W-:Y:S04]  /*4810*/  STSM.16.M88.4 [R200], R8 ;  /* 0x00000008c8007844 */ /* 0x000fe80000000200 */
[----:B------:R3:W-:Y:S04]  /*4820*/  STSM.16.M88.4 [R201], R12 ;  /* 0x0000000cc9007844 */ /* 0x0007e80000000200 */
[----:B------:R2:W-:Y:S01]  /*4830*/  STSM.16.M88.4 [R202], R16 ;  /* 0x00000010ca007844 */ /* 0x0005e20000000200 */
[----:B------:R-:W-:Y:S02]  /*4840*/  WARPGROUP.DEPBAR.LE gsb0, 0x0 ;  /* 0x00008000000079c5 */ /* 0x000fe40000010000 */
[--C-:B------:R-:W-:Y:S01]  /*4850*/  FADD R195, R120, -R197.reuse ;  /* 0x800000c578c37221 */ /* 0x100fe20000000000 */
[----:B------:R4:W-:Y:S06]  /*4860*/  MEMBAR.ALL.CTA ;  /* 0x0000000000007992 */ /* 0x0009ec0000008000 */
[----:B----4-:R-:W4:Y:S01]  /*4870*/  FENCE.VIEW.ASYNC.S ;  /* 0x00000000000073c6 */ /* 0x010f220000000000 */
[--C-:B------:R-:W-:Y:S01]  /*4880*/  FADD R120, R121, -R197.reuse ;  /* 0x800000c579787221 */ /* 0x100fe20000000000 */
[--C-:B------:R-:W-:Y:S01]  /*4890*/  FADD R121, R124, -R197.reuse ;  /* 0x800000c57c797221 */ /* 0x100fe20000000000 */
[--C-:B------:R-:W-:Y:S01]  /*48a0*/  FADD R124, R125, -R197.reuse ;  /* 0x800000c57d7c7221 */ /* 0x100fe20000000000 */
[--C-:B------:R-:W-:Y:S01]  /*48b0*/  FADD R125, R128, -R197.reuse ;  /* 0x800000c5807d7221 */ /* 0x100fe20000000000 */
[--C-:B-1----:R-:W-:Y:S01]  /*48c0*/  FADD R5, R132, -R197.reuse ;  /* 0x800000c584057221 */ /* 0x102fe20000000000 */
[--C-:B------:R-:W-:Y:S01]  /*48d0*/  FADD R7, R136, -R197.reuse ;  /* 0x800000c588077221 */ /* 0x100fe20000000000 */
[--C-:B------:R-:W-:Y:S01]  /*48e0*/  FADD R128, R129, -R197.reuse ;  /* 0x800000c581807221 */ /* 0x100fe20000000000 */
[--C-:B---3--:R-:W-:Y:S01]  /*48f0*/  FADD R15, R122, -R198.reuse ;  /* 0x800000c67a0f7221 */ /* 0x108fe20000000000 */
[--C-:B------:R-:W-:Y:S01]  /*4900*/  FADD R14, R137, -R197.reuse ;  /* 0x800000c5890e7221 */ /* 0x100fe20000000000 */
[--C-:B------:R-:W-:Y:S01]  /*4910*/  FADD R122, R123, -R198.reuse ;  /* 0x800000c67b7a7221 */ /* 0x100fe20000000000 */
[--C-:B------:R-:W-:Y:S01]  /*4920*/  FADD R9, R140, -R197.reuse ;  /* 0x800000c58c097221 */ /* 0x100fe20000000000 */
[--C-:B--2---:R-:W-:Y:S01]  /*4930*/  FADD R17, R126, -R198.reuse ;  /* 0x800000c67e117221 */ /* 0x104fe20000000000 */
[--C-:B------:R-:W-:Y:S01]  /*4940*/  FADD R11, R144, -R197.reuse ;  /* 0x800000c5900b7221 */ /* 0x100fe20000000000 */
        /* <DEDUP_REMOVED lines=16> */
[----:B------:R-:W-:Y:S01]  /*4a50*/  FADD R136, R149, -R197 ;  /* 0x800000c595887221 */ /* 0x000fe20000000000 */
[----:B------:R-:W-:Y:S01]  /*4a60*/  FADD R198, R151, -R198 ;  /* 0x800000c697c67221 */ /* 0x000fe20000000000 */
[----:B------:R-:W-:Y:S01]  /*4a70*/  FMUL R10, R164, R5 ;  /* 0x00000005a40a7220 */ /* 0x000fe20000400000 */
        /* <DEDUP_REMOVED lines=31> */
[----:B------:R-:W-:-:S02]  /*4c70*/  F2FP.BF16.F32.PACK_AB R4, R153, R4 ;  /* 0x000000049904723e */ /* 0x000fc400000010ff */
[----:B------:R-:W-:Y:S02]  /*4c80*/  F2FP.BF16.F32.PACK_AB R5, R122, R5 ;  /* 0x000000057a05723e */ /* 0x000fe400000010ff */
[----:B------:R-:W-:Y:S02]  /*4c90*/  F2FP.BF16.F32.PACK_AB R6, R157, R6 ;  /* 0x000000069d06723e */ /* 0x000fe400000010ff */
[----:B------:R-:W-:Y:S01]  /*4ca0*/  F2FP.BF16.F32.PACK_AB R7, R126, R7 ;  /* 0x000000077e07723e */ /* 0x000fe200000010ff */
[----:B----4-:R-:W-:Y:S01]  /*4cb0*/  BAR.SYNC.DEFER_BLOCKING 0x5, 0x100 ;  /* 0x0144000000007b1d */ /* 0x010fe20000010000 */
[----:B------:R-:W-:Y:S02]  /*4cc0*/  F2FP.BF16.F32.PACK_AB R8, R161, R8 ;  /* 0x00000008a108723e */ /* 0x000fe400000010ff */
[----:B------:R-:W-:Y:S02]  /*4cd0*/  F2FP.BF16.F32.PACK_AB R9, R130, R9 ;  /* 0x000000098209723e */ /* 0x000fe400000010ff */
[----:B------:R-:W-:-:S02]  /*4ce0*/  F2FP.BF16.F32.PACK_AB R10, R165, R10 ;  /* 0x0000000aa50a723e */ /* 0x000fc400000010ff */
[----:B------:R-:W-:Y:S02]  /*4cf0*/  F2FP.BF16.F32.PACK_AB R11, R134, R11 ;  /* 0x0000000b860b723e */ /* 0x000fe400000010ff */
[----:B------:R-:W-:Y:S02]  /*4d00*/  F2FP.BF16.F32.PACK_AB R12, R169, R12 ;  /* 0x0000000ca90c723e */ /* 0x000fe400000010ff */
[----:B------:R-:W-:Y:S02]  /*4d10*/  F2FP.BF16.F32.PACK_AB R13, R138, R13 ;  /* 0x0000000d8a0d723e */ /* 0x000fe400000010ff */
[----:B------:R-:W-:Y:S02]  /*4d20*/  F2FP.BF16.F32.PACK_AB R14, R173, R14 ;  /* 0x0000000ead0e723e */ /* 0x000fe400000010ff */
[----:B------:R-:W-:Y:S02]  /*4d30*/  F2FP.BF16.F32.PACK_AB R15, R140, R15 ;  /* 0x0000000f8c0f723e */ /* 0x000fe400000010ff */
[----:B------:R-:W-:-:S02]  /*4d40*/  F2FP.BF16.F32.PACK_AB R176, R177, R176 ;  /* 0x000000b0b1b0723e */ /* 0x000fc400000010ff */
[----:B------:R-:W-:Y:S02]  /*4d50*/  F2FP.BF16.F32.PACK_AB R177, R142, R131 ;  /* 0x000000838eb1723e */ /* 0x000fe400000010ff */
[----:B------:R-:W-:Y:S02]  /*4d60*/  F2FP.BF16.F32.PACK_AB R178, R181, R180 ;  /* 0x000000b4b5b2723e */ /* 0x000fe400000010ff */
[----:B------:R-:W-:Y:S01]  /*4d70*/  F2FP.BF16.F32.PACK_AB R179, R198, R133 ;  /* 0x00000085c6b3723e */ /* 0x000fe200000010ff */
[----:B------:R1:W-:Y:S04]  /*4d80*/  STSM.16.M88.4 [R191], R4 ;  /* 0x00000004bf007844 */ /* 0x0003e80000000200 */
[----:B------:R2:W-:Y:S04]  /*4d90*/  STSM.16.M88.4 [R192], R8 ;  /* 0x00000008c0007844 */ /* 0x0005e80000000200 */
[----:B------:R2:W-:Y:S04]  /*4da0*/  STSM.16.M88.4 [R193], R12 ;  /* 0x0000000cc1007844 */ /* 0x0005e80000000200 */
[----:B------:R2:W-:Y:S01]  /*4db0*/  STSM.16.M88.4 [R194], R176 ;  /* 0x000000b0c2007844 */ /* 0x0005e20000000200 */
[----:B------:R-:W-:-:S06]  /*4dc0*/  WARPGROUP.ARRIVE ;  /* 0x00000000000079c5 */ /* 0x000fcc0000000000 */
[----:B-1----:R-:W1:Y:S01]  /*4dd0*/  S2R R4, SR_TID.X ;  /* 0x0000000000047919 */ /* 0x002e620000002100 */
[----:B------:R-:W-:Y:S01]  /*4de0*/  IMAD.U32 R5, RZ, RZ, UR6 ;  /* 0x00000006ff057e24 */ /* 0x000fe2000f8e00ff */
[----:B------:R-:W-:Y:S01]  /*4df0*/  HGMMA.64x96x16.F32.BF16 R72, gdesc[UR12].tnspA.tnspB, R72, UP0 ;  /* 0x616000000c4879f0 */ /* 0x000fe2000bf01848 */
[----:B------:R-:W-:Y:S01]  /*4e00*/  UIADD3 UR12, UR16, 0x80, URZ ;  /* 0x00000080100c7890 */ /* 0x000fe2000fffe03f */
[----:B------:R-:W-:Y:S01]  /*4e10*/  IMAD.U32 R6, RZ, RZ, UR20 ;  /* 0x00000014ff067e24 */ /* 0x000fe2000f8e00ff */
[----:B------:R-:W-:Y:S01]  /*4e20*/  UIADD3 UR14, UR17, 0x40, URZ ;  /* 0x00000040110e7890 */ /* 0x000fe2000fffe03f */
[----:B------:R-:W-:Y:S01]  /*4e30*/  UMOV UR13, 0x40000040 ;  /* 0x40000040000d7882 */ /* 0x000fe20000000000 */
[----:B------:R-:W-:Y:S01]  /*4e40*/  UMOV UR15, 0x80000020 ;  /* 0x80000020000f7882 */ /* 0x000fe20000000000 */
[----:B-1----:R-:W-:-:S13]  /*4e50*/  LOP3.LUT P0, RZ, R4, 0x1f, RZ, 0xc0, !PT ;  /* 0x0000001f04ff7812 */ /* 0x002fda000780c0ff */
[----:B------:R-:W-:Y:S01]  /*4e60*/  @!P0 IMAD.MOV.U32 R4, RZ, RZ, 0x1 ;  /* 0x00000001ff048424 */ /* 0x000fe200078e00ff */
[----:B------:R-:W-:Y:S01]  /*4e70*/  HGMMA.64x96x16.F32.BF16 R72, gdesc[UR12].tnspA.tnspB, R72 ;  /* 0x616000000c4879f0 */ /* 0x000fe20008701848 */
[----:B------:R-:W-:Y:S02]  /*4e80*/  UIADD3 UR12, UR16, 0x100, URZ ;  /* 0x00000100100c7890 */ /* 0x000fe4000fffe03f */
[----:B------:R-:W-:Y:S01]  /*4e90*/  UIADD3 UR14, UR17, 0x80, URZ ;  /* 0x00000080110e7890 */ /* 0x000fe2000fffe03f */
[----:B------:R-:W-:Y:S01]  /*4ea0*/  UMOV UR13, 0x40000040 ;  /* 0x40000040000d7882 */ /* 0x000fe20000000000 */
[----:B------:R-:W-:-:S07]  /*4eb0*/  UMOV UR15, 0x80000020 ;  /* 0x80000020000f7882 */ /* 0x000fce0000000000 */
[----:B------:R-:W-:Y:S01]  /*4ec0*/  HGMMA.64x96x16.F32.BF16 R72, gdesc[UR12].tnspA.tnspB, R72 ;  /* 0x616000000c4879f0 */ /* 0x000fe20008701848 */
[----:B------:R-:W-:Y:S02]  /*4ed0*/  UIADD3 UR13, UR7, 0x20800, URZ ;  /* 0x00020800070d7890 */ /* 0x000fe4000fffe03f */
[----:B------:R-:W-:Y:S02]  /*4ee0*/  UIADD3 UR12, UR16, 0x180, URZ ;  /* 0x00000180100c7890 */ /* 0x000fe4000fffe03f */
[----:B------:R-:W-:Y:S02]  /*4ef0*/  USHF.R.U32.HI UR13, URZ, 0x4, UR13 ;  /* 0x000000043f0d7899 */ /* 0x000fe4000801160d */
[----:B------:R-:W-:Y:S02]  /*4f00*/  UIADD3 UR14, UR17, 0xc0, URZ ;  /* 0x000000c0110e7890 */ /* 0x000fe4000fffe03f */
[----:B------:R-:W-:Y:S01]  /*4f10*/  ULOP3.LUT UR13, UR13, 0x3fc0, URZ, 0xc0, !UPT ;  /* 0x00003fc00d0d7892 */ /* 0x000fe2000f8ec03f */
[----:B------:R-:W-:Y:S01]  /*4f20*/  UMOV UR15, 0x80000020 ;  /* 0x80000020000f7882 */ /* 0x000fe20000000000 */
[----:B------:R-:W-:-:S02]  /*4f30*/  UMOV UR17, 0x40000040 ;  /* 0x4000004000117882 */ /* 0x000fc40000000000 */
[----:B------:R-:W-:-:S04]  /*4f40*/  ULOP3.LUT UR13, UR13, 0x10000, URZ, 0xfc, !UPT ;  /* 0x000100000d0d7892 */ /* 0x000fc8000f8efc3f */
[----:B------:R-:W-:Y:S02]  /*4f50*/  ULEA UR16, UR4, UR13, 0xa ;  /* 0x0000000d04107291 */ /* 0x000fe4000f8e503f */
[----:B------:R-:W-:Y:S01]  /*4f60*/  UIADD3 UR4, UR4, 0x1, URZ ;  /* 0x0000000104047890 */ /* 0x000fe2000fffe03f */
[----:B------:R-:W-:Y:S02]  /*4f70*/  UMOV UR13, 0x40000040 ;  /* 0x40000040000d7882 */ /* 0x000fe40000000000 */
[----:B------:R-:W-:Y:S01]  /*4f80*/  HGMMA.64x96x16.F32.BF16 R72, gdesc[UR12].tnspA.tnspB, R72, gsb0 ;  /* 0x616000000c4879f0 */ /* 0x000fe20008001848 */
[----:B------:R1:W-:Y:S06]  /*4f90*/  MEMBAR.ALL.CTA ;  /* 0x0000000000007992 */ /* 0x0003ec0000008000 */
[----:B-1----:R-:W1:Y:S01]  /*4fa0*/  FENCE.VIEW.ASYNC.S ;  /* 0x00000000000073c6 */ /* 0x002e620000000000 */
[----:B------:R-:W-:-:S02]  /*4fb0*/  ULOP3.LUT UR12, UR16, 0x2, URZ, 0xfc, !UPT ;  /* 0x00000002100c7892 */ /* 0x000fc4000f8efc3f */
[----:B------:R-:W-:Y:S01]  /*4fc0*/  ULOP3.LUT UR14, UR18, 0x20, URZ, 0xfc, !UPT ;  /* 0x00000020120e7892 */ /* 0x000fe2000f8efc3f */
[----:B------:R-:W-:Y:S01]  /*4fd0*/  UMOV UR13, 0x40000040 ;  /* 0x40000040000d7882 */ /* 0x000fe20000000000 */
[----:B------:R-:W-:Y:S01]  /*4fe0*/  UMOV UR15, 0xc0000010 ;  /* 0xc0000010000f7882 */ /* 0x000fe20000000000 */
[----:B-1----:R-:W-:Y:S06]  /*4ff0*/  BAR.SYNC.DEFER_BLOCKING 0x5, 0x100 ;  /* 0x0144000000007b1d */ /* 0x002fec0000010000 */
[----:B------:R-:W-:-:S06]  /*5000*/  WARPGROUP.ARRIVE ;  /* 0x00000000000079c5 */ /* 0x000fcc0000000000 */
[----:B------:R-:W-:Y:S04]  /*5010*/  HGMMA.64x48x16.F32.BF16 R120, gdesc[UR16].tnspB, RZ, !UPT ;  /* 0x40a00000107879f0 */ /* 0x000fe8000c7018ff */
[----:B------:R-:W-:Y:S01]  /*5020*/  HGMMA.64x48x16.F32.BF16 R120, gdesc[UR12].tnspB, R120 ;  /* 0x40a000000c7879f0 */ /* 0x000fe20008701878 */
[----:B------:R-:W-:Y:S02]  /*5030*/  ULOP3.LUT UR12, UR16, 0x4, URZ, 0xfc, !UPT ;  /* 0x00000004100c7892 */ /* 0x000fe4000f8efc3f */
[----:B------:R-:W-:Y:S01]  /*5040*/  UIADD3 UR14, UR18, 0x40, URZ ;  /* 0x00000040120e7890 */ /* 0x000fe2000fffe03f */
[----:B------:R-:W-:Y:S01]  /*5050*/  UMOV UR13, 0x40000040 ;  /* 0x40000040000d7882 */ /* 0x000fe20000000000 */
[----:B------:R-:W-:-:S07]  /*5060*/  UMOV UR15, 0xc0000010 ;  /* 0xc0000010000f7882 */ /* 0x000fce0000000000 */
[----:B------:R-:W-:Y:S01]  /*5070*/  HGMMA.64x48x16.F32.BF16 R120, gdesc[UR12].tnspB, R120 ;  /* 0x40a000000c7879f0 */ /* 0x000fe20008701878 */
[----:B------:R-:W-:Y:S02]  /*5080*/  ULOP3.LUT UR12, UR16, 0x6, URZ, 0xfc, !UPT ;  /* 0x00000006100c7892 */ /* 0x000fe4000f8efc3f */
[----:B------:R-:W-:Y:S01]  /*5090*/  UIADD3 UR14, UR18, 0x60, URZ ;  /* 0x00000060120e7890 */ /* 0x000fe2000fffe03f */
[----:B------:R-:W-:Y:S01]  /*50a0*/  UMOV UR13, 0x40000040 ;  /* 0x40000040000d7882 */ /* 0x000fe20000000000 */
[----:B------:R-:W-:-:S07]  /*50b0*/  UMOV UR15, 0xc0000010 ;  /* 0xc0000010000f7882 */ /* 0x000fce0000000000 */
[----:B------:R-:W-:Y:S01]  /*50c0*/  HGMMA.64x48x16.F32.BF16 R120, gdesc[UR12].tnspB, R120 ;  /* 0x40a000000c7879f0 */ /* 0x000fe20008701878 */
[----:B------:R-:W-:Y:S02]  /*50d0*/  UIADD3 UR12, UR16, 0x200, URZ ;  /* 0x00000200100c7890 */ /* 0x000fe4000fffe03f */
        /* <DEDUP_REMOVED lines=18> */
[----:B------:R-:W-:Y:S01]  /*5200*/  HGMMA.64x48x16.F32.BF16 R120, gdesc[UR12].tnspB, R120, gsb0 ;  /* 0x40a000000c7879f0 */ /* 0x000fe20008001878 */
[----:B------:R-:W-:Y:S01]  /*5210*/  UMOV UR12, UR10 ;  /* 0x0000000a000c7c82 */ /* 0x000fe20008000000 */
[----:B------:R-:W-:Y:S01]  /*5220*/  UMOV UR13, 0x40000040 ;  /* 0x40000040000d7882 */ /* 0x000fe20000000000 */
[----:B------:R-:W-:Y:S02]  /*5230*/  WARPGROUP.DEPBAR.LE gsb0, 0x1 ;  /* 0x00008000000079c5 */ /* 0x000fe40000010100 */
[----:B------:R1:W-:Y:S01]  /*5240*/  @!P0 SYNCS.ARRIVE.TRANS64.ART0 RZ, [UR22+0x30], R4 ;  /* 0x00003004ffff89a7 */ /* 0x0003e20008500016 */
[----:B------:R-:W-:Y:S01]  /*5250*/  WARPGROUP.ARRIVE ;  /* 0x00000000000079c5 */ /* 0x000fe20000000000 */
[----:B------:R-:W-:Y:S01]  /*5260*/  UMOV UR14, UR11 ;  /* 0x0000000b000e7c82 */ /* 0x000fe20008000000 */
[----:B------:R-:W-:-:S04]  /*5270*/  UMOV UR15, 0x80000020 ;  /* 0x80000020000f7882 */ /* 0x000fc80000000000 */
[----:B------:R-:W-:Y:S01]  /*5280*/  HGMMA.64x96x16.F32.BF16 R24, gdesc[UR12].tnspA.tnspB, R24, UP0 ;  /* 0x616000000c1879f0 */ /* 0x000fe2000bf01818 */
[----:B------:R-:W-:Y:S01]  /*5290*/  UIADD3 UR12, UR10, 0x80, URZ ;  /* 0x000000800a0c7890 */ /* 0x000fe2000fffe03f */
[----:B-1----:R-:W-:Y:S01]  /*52a0*/  @!P0 IMAD.MOV.U32 R4, RZ, RZ, 0x1 ;  /* 0x00000001ff048424 */ /* 0x002fe200078e00ff */
[----:B------:R-:W-:Y:S01]  /*52b0*/  UIADD3 UR14, UR11, 0x40, URZ ;  /* 0x000000400b0e7890 */ /* 0x000fe2000fffe03f */
[----:B------:R-:W-:Y:S01]  /*52c0*/  UMOV UR13, 0x40000040 ;  /* 0x40000040000d7882 */ /* 0x000fe20000000000 */
[----:B------:R-:W-:Y:S01]  /*52d0*/  UMOV UR15, 0x80000020 ;  /* 0x80000020000f7882 */ /* 0x000fe20000000000 */
[----:B------:R-:W-:-:S04]  /*52e0*/  UISETP.NE.AND UP0, UPT, UR4, 0x2, UPT ;  /* 0x000000020400788c */ /* 0x000fc8000bf05270 */
[----:B------:R-:W-:Y:S02]  /*52f0*/  USEL UR4, UR4, URZ, UP0 ;  /* 0x0000003f04047287 */ /* 0x000fe40008000000 */
[----:B------:R-:W-:Y:S01]  /*5300*/  HGMMA.64x96x16.F32.BF16 R24, gdesc[UR12].tnspA.tnspB, R24 ;  /* 0x616000000c1879f0 */ /* 0x000fe20008701818 */
[----:B------:R-:W-:Y:S02]  /*5310*/  UIADD3 UR12, UR10, 0x100, URZ ;  /* 0x000001000a0c7890 */ /* 0x000fe4000fffe03f */
[----:B------:R-:W-:Y:S01]  /*5320*/  UIADD3 UR14, UR11, 0x80, URZ ;  /* 0x000000800b0e7890 */ /* 0x000fe2000fffe03f */
[----:B------:R-:W-:Y:S01]  /*5330*/  UMOV UR13, 0x40000040 ;  /* 0x40000040000d7882 */ /* 0x000fe20000000000 */
[----:B------:R-:W-:-:S07]  /*5340*/  UMOV UR15, 0x80000020 ;  /* 0x80000020000f7882 */ /* 0x000fce0000000000 */
[----:B------:R-:W-:Y:S01]  /*5350*/  HGMMA.64x96x16.F32.BF16 R24, gdesc[UR12].tnspA.tnspB, R24 ;  /* 0x616000000c1879f0 */ /* 0x000fe20008701818 */
[----:B------:R-:W-:Y:S02]  /*5360*/  UIADD3 UR12, UR10, 0x180, URZ ;  /* 0x000001800a0c7890 */ /* 0x000fe4000fffe03f */
[----:B------:R-:W-:Y:S01]  /*5370*/  UIADD3 UR14, UR11, 0xc0, URZ ;  /* 0x000000c00b0e7890 */ /* 0x000fe2000fffe03f */
[----:B------:R-:W-:Y:S01]  /*5380*/  UMOV UR13, 0x40000040 ;  /* 0x40000040000d7882 */ /* 0x000fe20000000000 */
[----:B------:R-:W-:Y:S01]  /*5390*/  UMOV UR15, 0x80000020 ;  /* 0x80000020000f7882 */ /* 0x000fe20000000000 */
[----:B------:R-:W-:Y:S02]  /*53a0*/  USEL UR10, URZ, 0x1, UP0 ;  /* 0x000000013f0a7887 */ /* 0x000fe40008000000 */
[----:B------:R-:W-:-:S04]  /*53b0*/  UPLOP3.LUT UP0, UPT, UPT, UPT, UPT, 0x80, 0x0 ;  /* 0x000000000000789c */ /* 0x000fc80003f0f070 */
[----:B------:R-:W-:Y:S01]  /*53c0*/  LOP3.LUT R196, R196, UR10, RZ, 0x3c, !PT ;  /* 0x0000000ac4c47c12 */ /* 0x000fe2000f8e3cff */
[----:B------:R-:W-:Y:S03]  /*53d0*/  HGMMA.64x96x16.F32.BF16 R24, gdesc[UR12].tnspA.tnspB, R24, gsb0 ;  /* 0x616000000c1879f0 */ /* 0x000fe60008001818 */
[----:B------:R-:W-:Y:S02]  /*53e0*/  WARPGROUP.DEPBAR.LE gsb0, 0x1 ;  /* 0x00008000000079c5 */ /* 0x000fe40000010100 */
[----:B------:R2:W-:Y:S06]  /*53f0*/  BAR.SYNC.DEFER_BLOCKING R5, 0xa0 ;  /* 0x000280050000751d */ /* 0x0005ec0000010000 */
[----:B------:R2:W-:Y:S04]  /*5400*/  STS.128 [R190+0x28800], R120 ;  /* 0x02880078be007388 */ /* 0x0005e80000000c00 */
[----:B------:R2:W-:Y:S04]  /*5410*/  STS.128 [R190+0x29000], R124 ;  /* 0x0290007cbe007388 */ /* 0x0005e80000000c00 */
[----:B------:R2:W-:Y:S04]  /*5420*/  STS.128 [R190+0x29800], R128 ;  /* 0x02980080be007388 */ /* 0x0005e80000000c00 */
[----:B------:R2:W-:Y:S04]  /*5430*/  STS.128 [R190+0x2a000], R132 ;  /* 0x02a00084be007388 */ /* 0x0005e80000000c00 */
[----:B------:R2:W-:Y:S04]  /*5440*/  STS.128 [R190+0x2a800], R136 ;  /* 0x02a80088be007388 */ /* 0x0005e80000000c00 */
[----:B------:R2:W-:Y:S01]  /*5450*/  STS.128 [R190+0x2b000], R140 ;  /* 0x02b0008cbe007388 */ /* 0x0005e20000000c00 */
[----:B------:R1:W-:Y:S06]  /*5460*/  MEMBAR.ALL.CTA ;  /* 0x0000000000007992 */ /* 0x0003ec0000008000 */
[----:B-1----:R-:W1:Y:S02]  /*5470*/  FENCE.VIEW.ASYNC.S ;  /* 0x00000000000073c6 */ /* 0x002e640000000000 */
[----:B-1----:R2:W-:Y:S06]  /*5480*/  BAR.ARV R6, 0xa0 ;  /* 0x000280060000751d */ /* 0x0025ec0000002000 */
[----:B------:R-:W-:-:S02]  /*5490*/  WARPGROUP.DEPBAR.LE gsb0, 0x0 ;  /* 0x00008000000079c5 */ /* 0x000fc40000010000 */
[----:B------:R2:W-:Y:S01]  /*54a0*/  @!P0 SYNCS.ARRIVE.TRANS64.ART0 RZ, [UR22+0x10], R4 ;  /* 0x00001004ffff89a7 */ /* 0x0005e20008500016 */
[----:B------:R-:W-:-:S13]  /*54b0*/  ISETP.NE.AND P0, PT, R186, RZ, PT ;  /* 0x000000ffba00720c */ /* 0x000fda0003f05270 */
[----:B--2---:R-:W-:Y:S05]  /*54c0*/  @P0 BRA `(.L_x_21) ;  /* 0xffffffe000180947 */ /* 0x004fea000383ffff */
        /* <DEDUP_REMOVED lines=23> */
[----:B------:R-:W-:-:S07]  /*5640*/  F2FP.BF16.F32.PACK_AB R118, R118, R119 ;  /* 0x000000777676723e */ /* 0x000fce00000010ff */
.L_x_16:
[----:B------:R-:W-:Y:S01]  /*5650*/  LOP3.LUT R5, R2, 0x80, RZ, 0xc0, !PT ;  /* 0x0000008002057812 */ /* 0x000fe200078ec0ff */
[----:B------:R-:W-:Y:S01]  /*5660*/  IMAD R15, R22, 0x10, R3 ;  /* 0x00000010160f7824 */ /* 0x000fe200078e0203 */
[----:B------:R-:W-:-:S04]  /*5670*/  DEPBAR.LE SB0, 0x1 ;  /* 0x000080400000791a */ /* 0x000fc80000000000 */
[----:B------:R-:W-:Y:S01]  /*5680*/  LEA.HI R5, R5, R2, RZ, 0x19 ;  /* 0x0000000205057211 */ /* 0x000fe200078fc8ff */
[----:B------:R-:W-:Y:S01]  /*5690*/  IMAD.U32 R3, R15, 0x20, R20 ;  /* 0x000000200f037824 */ /* 0x000fe200078e0014 */
[----:B------:R-:W-:Y:S01]  /*56a0*/  ISETP.NE.AND P0, PT, R0, 0x4, PT ;  /* 0x000000040000780c */ /* 0x000fe20003f05270 */
[----:B------:R-:W1:Y:S01]  /*56b0*/  S2UR UR10, SR_CTAID.X ;  /* 0x00000000000a79c3 */ /* 0x000e620000002500 */
[----:B------:R-:W-:Y:S01]  /*56c0*/  PRMT R11, R11, 0x5432, R11 ;  /* 0x000054320b0b7816 */ /* 0x000fe2000000000b */
[----:B------:R-:W-:Y:S01]  /*56d0*/  IMAD.SHL.U32 R5, R5, 0x20, RZ ;  /* 0x0000002005057824 */ /* 0x000fe200078e00ff */
[----:B------:R-:W-:Y:S01]  /*56e0*/  IADD3 R3, R3, UR7, R3 ;  /* 0x0000000703037c10 */ /* 0x000fe2000fffe003 */
[----:B------:R-:W-:Y:S01]  /*56f0*/  ULDC UR4, c[0x0][0x600] ;  /* 0x0001800000047ab9 */ /* 0x000fe20000000800 */
[----:B------:R-:W-:Y:S01]  /*5700*/  PRMT R10, R10, 0x5432, R10 ;  /* 0x000054320a0a7816 */ /* 0x000fe2000000000a */
[----:B------:R-:W-:Y:S01]  /*5710*/  FMUL R21, R34, UR4 ;  /* 0x0000000422157c20 */ /* 0x000fe20008400000 */
[----:B------:R-:W-:Y:S01]  /*5720*/  LOP3.LUT R5, R5, 0xc0, RZ, 0xc0, !PT ;  /* 0x000000c005057812 */ /* 0x000fe200078ec0ff */
[----:B------:R-:W-:Y:S01]  /*5730*/  VIADD R3, R3, 0x6800 ;  /* 0x0000680003037836 */ /* 0x000fe20000000000 */
[----:B------:R-:W-:Y:S01]  /*5740*/  PRMT R9, R9, 0x5432, R9 ;  /* 0x0000543209097816 */ /* 0x000fe20000000009 */
[----:B------:R-:W-:Y:S01]  /*5750*/  FMUL R22, R36, UR4 ;  /* 0x0000000424167c20 */ /* 0x000fe20008400000 */
[----:B------:R-:W-:Y:S01]  /*5760*/  PRMT R8, R8, 0x5432, R8 ;  /* 0x0000543208087816 */ /* 0x000fe20000000008 */
[----:B------:R-:W-:Y:S01]  /*5770*/  IMAD.IADD R5, R20, 0x1, R5 ;  /* 0x0000000114057824 */ /* 0x000fe200078e0205 */
[----:B------:R-:W-:Y:S01]  /*5780*/  SHF.R.U32.HI R2, RZ, 0x3, R3 ;  /* 0x00000003ff027819 */ /* 0x000fe20000011603 */
[----:B------:R-:W2:Y:S01]  /*5790*/  S2UR UR11, SR_CTAID.Y ;  /* 0x00000000000b79c3 */ /* 0x000ea20000002600 */
[----:B------:R-:W-:Y:S01]  /*57a0*/  FMUL R25, R25, UR4 ;  /* 0x0000000419197c20 */ /* 0x000fe20008400000 */
[----:B------:R-:W-:Y:S01]  /*57b0*/  FMUL R29, R29, UR4 ;  /* 0x000000041d1d7c20 */ /* 0x000fe20008400000 */
[----:B------:R-:W-:Y:S01]  /*57c0*/  LOP3.LUT P1, RZ, R5, 0x80, RZ, 0xc0, !PT ;  /* 0x0000008005ff7812 */ /* 0x000fe2000782c0ff */
[----:B------:R-:W-:Y:S01]  /*57d0*/  FMUL R30, R30, UR4 ;  /* 0x000000041e1e7c20 */ /* 0x000fe20008400000 */
[----:B------:R-:W-:Y:S01]  /*57e0*/  LOP3.LUT R2, R3, 0x30, R2, 0x78, !PT ;  /* 0x0000003003027812 */ /* 0x000fe200078e7802 */
[----:B------:R-:W-:-:S02]  /*57f0*/  IMAD.MOV.U32 R3, RZ, RZ, RZ ;  /* 0x000000ffff037224 */ /* 0x000fc400078e00ff */
[----:B------:R-:W-:Y:S01]  /*5800*/  FMUL R31, R31, UR4 ;  /* 0x000000041f1f7c20 */ /* 0x000fe20008400000 */
[----:B------:R-:W3:Y:S01]  /*5810*/  S2UR UR12, SR_CTAID.Z ;  /* 0x00000000000c79c3 */ /* 0x000ee20000002700 */
[C---:B------:R-:W-:Y:S01]  /*5820*/  IADD3 R4, P2, R2.reuse, 0x2000, RZ ;  /* 0x0000200002047810 */ /* 0x040fe20007f5e0ff */
[----:B------:R-:W-:Y:S01]  /*5830*/  VIADD R0, R2, 0x20 ;  /* 0x0000002002007836 */ /* 0x000fe20000000000 */
[----:B------:R-:W-:-:S05]  /*5840*/  MOV R3, R2 ;  /* 0x0000000200037202 */ /* 0x000fca0000000f00 */
[----:B------:R-:W-:Y:S01]  /*5850*/  BAR.SYNC.DEFER_BLOCKING 0x1, 0x100 ;  /* 0x0044000000007b1d */ /* 0x000fe20000010000 */
[----:B------:R-:W-:Y:S01]  /*5860*/  FMUL R32, R32, UR4 ;  /* 0x0000000420207c20 */ /* 0x000fe20008400000 */
[----:B------:R-:W-:Y:S02]  /*5870*/  IMAD.X R5, RZ, RZ, RZ, P2 ;  /* 0x000000ffff057224 */ /* 0x000fe400010e06ff */
[----:B------:R-:W-:Y:S01]  /*5880*/  FMUL R33, R33, UR4 ;  /* 0x0000000421217c20 */ /* 0x000fe20008400000 */
[C---:B------:R-:W-:Y:S01]  /*5890*/  @P1 VIADD R0, R2.reuse, 0xffffffe0 ;  /* 0xffffffe002001836 */ /* 0x040fe20000000000 */
[----:B------:R-:W-:Y:S01]  /*58a0*/  IADD3 R6, P1, R2, 0x4000, RZ ;  /* 0x0000400002067810 */ /* 0x000fe20007f3e0ff */
[----:B------:R-:W-:Y:S01]  /*58b0*/  FMUL R16, R35, UR4 ;  /* 0x0000000423107c20 */ /* 0x000fe20008400000 */
[----:B------:R-:W-:Y:S01]  /*58c0*/  MOV R13, R4 ;  /* 0x00000004000d7202 */ /* 0x000fe20000000f00 */
[----:B------:R-:W-:Y:S01]  /*58d0*/  IMAD.MOV.U32 R2, RZ, RZ, R0 ;  /* 0x000000ffff027224 */ /* 0x000fe200078e0000 */
[----:B------:R-:W-:Y:S01]  /*58e0*/  IADD3 R4, P2, R0, 0x4000, RZ ;  /* 0x0000400000047810 */ /* 0x000fe20007f5e0ff */
[----:B------:R-:W-:-:S02]  /*58f0*/  IMAD.X R7, RZ, RZ, RZ, P1 ;  /* 0x000000ffff077224 */ /* 0x000fc400008e06ff */
[----:B------:R-:W-:Y:S01]  /*5900*/  FMUL R37, R37, UR4 ;  /* 0x0000000425257c20 */ /* 0x000fe20008400000 */
[----:B------:R-:W-:Y:S01]  /*5910*/  FMUL R23, R38, UR4 ;  /* 0x0000000426177c20 */ /* 0x000fe20008400000 */
[----:B------:R-:W-:Y:S01]  /*5920*/  FMUL R40, R40, UR4 ;  /* 0x0000000428287c20 */ /* 0x000fe20008400000 */
[----:B------:R-:W-:Y:S01]  /*5930*/  IMAD.X R5, RZ, RZ, RZ, P2 ;  /* 0x000000ffff057224 */ /* 0x000fe200010e06ff */
[----:B------:R-:W-:Y:S01]  /*5940*/  MOV R14, R6 ;  /* 0x00000006000e7202 */ /* 0x000fe20000000f00 */
[----:B------:R-:W-:Y:S01]  /*5950*/  FMUL R41, R41, UR4 ;  /* 0x0000000429297c20 */ /* 0x000fe20008400000 */
[----:B------:R-:W-:Y:S01]  /*5960*/  PRMT R7, R102, 0x5432, R102 ;  /* 0x0000543266077816 */ /* 0x000fe20000000066 */
[----:B------:R-:W-:Y:S01]  /*5970*/  FMUL R17, R42, UR4 ;  /* 0x000000042a117c20 */ /* 0x000fe20008400000 */
[----:B------:R-:W-:Y:S01]  /*5980*/  PRMT R6, R100, 0x5432, R100 ;  /* 0x0000543264067816 */ /* 0x000fe20000000064 */
[----:B------:R-:W-:Y:S01]  /*5990*/  FMUL R34, R43, UR4 ;  /* 0x000000042b227c20 */ /* 0x000fe20008400000 */
[----:B------:R-:W-:Y:S01]  /*59a0*/  FMUL R18, R44, UR4 ;  /* 0x000000042c127c20 */ /* 0x000fe20008400000 */
[----:B------:R-:W-:Y:S01]  /*59b0*/  FMUL R45, R45, UR4 ;  /* 0x000000042d2d7c20 */ /* 0x000fe20008400000 */
[----:B------:R-:W-:Y:S01]  /*59c0*/  FMUL R19, R46, UR4 ;  /* 0x000000042e137c20 */ /* 0x000fe20008400000 */
[----:B------:R4:W-:Y:S01]  /*59d0*/  STSM.16.M88.4 [R3], R8 ;  /* 0x0000000803007844 */ /* 0x0009e20000000200 */
[----:B------:R-:W-:Y:S01]  /*59e0*/  FMUL R36, R47, UR4 ;  /* 0x000000042f247c20 */ /* 0x000fe20008400000 */
        /* <DEDUP_REMOVED lines=14> */
[----:B----4-:R-:W-:Y:S01]  /*5ad0*/  IMAD.MOV.U32 R3, RZ, RZ, RZ ;  /* 0x000000ffff037224 */ /* 0x010fe200078e00ff */
[----:B------:R-:W-:Y:S01]  /*5ae0*/  PRMT R11, R86, 0x5432, R86 ;  /* 0x00005432560b7816 */ /* 0x000fe20000000056 */
[----:B------:R-:W-:Y:S01]  /*5af0*/  FMUL R62, R62, UR4 ;  /* 0x000000043e3e7c20 */ /* 0x000fe20008400000 */
[----:B------:R-:W-:Y:S01]  /*5b00*/  PRMT R10, R84, 0x5432, R84 ;  /* 0x00005432540a7816 */ /* 0x000fe20000000054 */
[----:B------:R-:W-:Y:S01]  /*5b10*/  FMUL R63, R63, UR4 ;  /* 0x000000043f3f7c20 */ /* 0x000fe20008400000 */
[----:B------:R-:W-:Y:S01]  /*5b20*/  MOV R12, R2 ;  /* 0x00000002000c7202 */ /* 0x000fe20000000f00 */
[----:B------:R-:W-:Y:S01]  /*5b30*/  FMUL R64, R64, UR4 ;  /* 0x0000000440407c20 */ /* 0x000fe20008400000 */
[----:B------:R-:W-:Y:S01]  /*5b40*/  IADD3 R2, P1, R0, 0x2000, RZ ;  /* 0x0000200000027810 */ /* 0x000fe20007f3e0ff */
[----:B------:R-:W-:Y:S01]  /*5b50*/  FMUL R65, R65, UR4 ;  /* 0x0000000441417c20 */ /* 0x000fe20008400000 */
[----:B------:R-:W-:Y:S01]  /*5b60*/  PRMT R9, R82, 0x5432, R82 ;  /* 0x0000543252097816 */ /* 0x000fe20000000052 */
[----:B------:R-:W-:Y:S01]  /*5b70*/  FMUL R66, R66, UR4 ;  /* 0x0000000442427c20 */ /* 0x000fe20008400000 */
[----:B------:R-:W-:Y:S01]  /*5b80*/  PRMT R8, R80, 0x5432, R80 ;  /* 0x0000543250087816 */ /* 0x000fe20000000050 */
[----:B------:R-:W-:Y:S01]  /*5b90*/  IMAD.X R3, RZ, RZ, RZ, P1 ;  /* 0x000000ffff037224 */ /* 0x000fe200008e06ff */
[----:B------:R-:W-:Y:S01]  /*5ba0*/  MOV R0, R4 ;  /* 0x0000000400007202 */ /* 0x000fe20000000f00 */
[----:B-1----:R-:W-:Y:S01]  /*5bb0*/  USHF.L.U32 UR10, UR10, 0x7, URZ ;  /* 0x000000070a0a7899 */ /* 0x002fe2000800063f */
[----:B------:R-:W-:Y:S01]  /*5bc0*/  PRMT R5, R98, 0x5432, R98 ;  /* 0x0000543262057816 */ /* 0x000fe20000000062 */
[----:B------:R1:W-:Y:S01]  /*5bd0*/  STSM.16.M88.4 [R12], R8 ;  /* 0x000000080c007844 */ /* 0x0003e20000000200 */
[----:B------:R-:W-:Y:S01]  /*5be0*/  MOV R2, R2 ;  /* 0x0000000200027202 */ /* 0x000fe20000000f00 */
[----:B------:R-:W-:Y:S01]  /*5bf0*/  FMUL R67, R67, UR4 ;  /* 0x0000000443437c20 */ /* 0x000fe20008400000 */
[----:B------:R-:W-:Y:S01]  /*5c00*/  PRMT R4, R96, 0x5432, R96 ;  /* 0x0000543260047816 */ /* 0x000fe20000000060 */
[----:B------:R-:W-:Y:S01]  /*5c10*/  FMUL R68, R68, UR4 ;  /* 0x0000000444447c20 */ /* 0x000fe20008400000 */
[----:B------:R-:W-:Y:S01]  /*5c20*/  FMUL R69, R69, UR4 ;  /* 0x0000000445457c20 */ /* 0x000fe20008400000 */
[----:B------:R-:W-:Y:S01]  /*5c30*/  FMUL R70, R70, UR4 ;  /* 0x0000000446467c20 */ /* 0x000fe20008400000 */
[----:B------:R-:W-:Y:S01]  /*5c40*/  FMUL R71, R71, UR4 ;  /* 0x0000000447477c20 */ /* 0x000fe20008400000 */
[----:B-1----:R-:W-:Y:S01]  /*5c50*/  PRMT R11, R94, 0x5432, R94 ;  /* 0x000054325e0b7816 */ /* 0x002fe2000000005e */
[----:B------:R-:W-:Y:S01]  /*5c60*/  FMUL R12, R24, UR4 ;  /* 0x00000004180c7c20 */ /* 0x000fe20008400000 */
[----:B------:R-:W-:-:S02]  /*5c70*/  PRMT R10, R92, 0x5432, R92 ;  /* 0x000054325c0a7816 */ /* 0x000fc4000000005c */
[----:B------:R-:W-:Y:S02]  /*5c80*/  PRMT R9, R90, 0x5432, R90 ;  /* 0x000054325a097816 */ /* 0x000fe4000000005a */
[----:B------:R-:W-:-:S05]  /*5c90*/  PRMT R8, R88, 0x5432, R88 ;  /* 0x0000543258087816 */ /* 0x000fca0000000058 */
[----:B------:R1:W-:Y:S04]  /*5ca0*/  STSM.16.M88.4 [R13], R8 ;  /* 0x000000080d007844 */ /* 0x0003e80000000200 */
[----:B------:R4:W-:Y:S01]  /*5cb0*/  STSM.16.M88.4 [R2], R4 ;  /* 0x0000000402007844 */ /* 0x0009e20000000200 */
[----:B-1----:R-:W-:Y:S01]  /*5cc0*/  FMUL R13, R26, UR4 ;  /* 0x000000041a0d7c20 */ /* 0x002fe20008400000 */
[----:B------:R-:W-:Y:S01]  /*5cd0*/  FMUL R8, R27, UR4 ;  /* 0x000000041b087c20 */ /* 0x000fe20008400000 */
[----:B----4-:R-:W-:Y:S02]  /*5ce0*/  PRMT R7, R110, 0x5432, R110 ;  /* 0x000054326e077816 */ /* 0x010fe4000000006e */
[----:B------:R-:W-:Y:S02]  /*5cf0*/  PRMT R6, R108, 0x5432, R108 ;  /* 0x000054326c067816 */ /* 0x000fe4000000006c */
[----:B------:R-:W-:-:S02]  /*5d00*/  PRMT R5, R106, 0x5432, R106 ;  /* 0x000054326a057816 */ /* 0x000fc4000000006a */
[----:B------:R-:W-:-:S05]  /*5d10*/  PRMT R4, R104, 0x5432, R104 ;  /* 0x0000543268047816 */ /* 0x000fca0000000068 */
[----:B------:R1:W-:Y:S02]  /*5d20*/  STSM.16.M88.4 [R14], R4 ;  /* 0x000000040e007844 */ /* 0x0003e40000000200 */
[----:B-1----:R-:W-:Y:S01]  /*5d30*/  PRMT R7, R118, 0x5432, R118 ;  /* 0x0000543276077816 */ /* 0x002fe20000000076 */
[----:B------:R-:W-:Y:S01]  /*5d40*/  FMUL R14, R28, UR4 ;  /* 0x000000041c0e7c20 */ /* 0x000fe20008400000 */
[----:B------:R-:W-:Y:S01]  /*5d50*/  PRMT R6, R116, 0x5432, R116 ;  /* 0x0000543274067816 */ /* 0x000fe20000000074 */
[----:B------:R-:W-:Y:S01]  /*5d60*/  FMUL R28, R39, UR4 ;  /* 0x00000004271c7c20 */ /* 0x000fe20008400000 */
[----:B------:R-:W-:Y:S02]  /*5d70*/  PRMT R5, R114, 0x5432, R114 ;  /* 0x0000543272057816 */ /* 0x000fe40000000072 */
[----:B------:R-:W-:-:S05]  /*5d80*/  PRMT R4, R112, 0x5432, R112 ;  /* 0x0000543270047816 */ /* 0x000fca0000000070 */
[----:B------:R1:W-:Y:S01]  /*5d90*/  STSM.16.M88.4 [R0], R4 ;  /* 0x0000000400007844 */ /* 0x0003e20000000200 */
[----:B------:R4:W-:Y:S06]  /*5da0*/  MEMBAR.ALL.CTA ;  /* 0x0000000000007992 */ /* 0x0009ec0000008000 */
[----:B----4-:R-:W4:Y:S02]  /*5db0*/  FENCE.VIEW.ASYNC.S ;  /* 0x00000000000073c6 */ /* 0x010f240000000000 */
[----:B----4-:R-:W-:Y:S06]  /*5dc0*/  BAR.SYNC.DEFER_BLOCKING 0x1, 0x100 ;  /* 0x0044000000007b1d */ /* 0x010fec0000010000 */
[----:B--23--:R-:W-:Y:S05]  /*5dd0*/  @P0 BRA `(.L_x_22) ;  /* 0x0000000000440947 */ /* 0x00cfea0003800000 */
[----:B------:R-:W-:Y:S01]  /*5de0*/  ULDC.64 UR4, c[0x0][0x198] ;  /* 0x0000660000047ab9 */ /* 0x000fe20000000a00 */
[----:B------:R-:W-:Y:S02]  /*5df0*/  UIADD3 UR8, UR7, 0x6800, URZ ;  /* 0x0000680007087890 */ /* 0x000fe4000fffe03f */
[----:B------:R-:W-:Y:S02]  /*5e00*/  UIADD3 UR14, UP0, UR4, 0x2f0, URZ ;  /* 0x000002f0040e7890 */ /* 0x000fe4000ff1e03f */
[----:B------:R-:W-:Y:S02]  /*5e10*/  UIADD3 UR6, UR7, 0xa800, URZ ;  /* 0x0000a80007067890 */ /* 0x000fe4000fffe03f */
[----:B------:R-:W-:Y:S02]  /*5e20*/  UIADD3.X UR15, URZ, UR5, URZ, UP0, !UPT ;  /* 0x000000053f0f7290 */ /* 0x000fe400087fe43f */
[----:B------:R-:W-:Y:S01]  /*5e30*/  UIADD3 UR5, UR7, 0x8800, URZ ;  /* 0x0000880007057890 */ /* 0x000fe2000fffe03f */
[----:B------:R-:W-:Y:S01]  /*5e40*/  UMOV UR9, URZ ;  /* 0x0000003f00097c82 */ /* 0x000fe20008000000 */
[----:B------:R-:W-:-:S05]  /*5e50*/  UMOV UR4, 0x20 ;  /* 0x0000002000047882 */ /* 0x000fca0000000000 */
[----:B------:R2:W-:Y:S02]  /*5e60*/  UTMASTG.4D [UR8], [UR14], desc[URZ] ;  /* 0x00003f080e0073b5 */ /* 0x0005e40008019000 */
[----:B--2---:R-:W-:Y:S01]  /*5e70*/  UMOV UR8, UR5 ;  /* 0x0000000500087c82 */ /* 0x004fe20008000000 */
[----:B------:R-:W-:Y:S01]  /*5e80*/  UMOV UR9, UR4 ;  /* 0x0000000400097c82 */ /* 0x000fe20008000000 */
[----:B------:R-:W-:Y:S01]  /*5e90*/  UMOV UR4, 0x40 ;  /* 0x0000004000047882 */ /* 0x000fe20000000000 */
[----:B------:R2:W-:Y:S02]  /*5ea0*/  UTMASTG.4D [UR8], [UR14], desc[URZ] ;  /* 0x00003f080e0073b5 */ /* 0x0005e40008019000 */
[----:B--2---:R-:W-:Y:S01]  /*5eb0*/  UMOV UR8, UR6 ;  /* 0x0000000600087c82 */ /* 0x004fe20008000000 */
[----:B------:R-:W-:Y:S02]  /*5ec0*/  UMOV UR9, UR4 ;  /* 0x0000000400097c82 */ /* 0x000fe40008000000 */
[----:B------:R2:W-:Y:S02]  /*5ed0*/  UTMASTG.4D [UR8], [UR14], desc[URZ] ;  /* 0x00003f080e0073b5 */ /* 0x0005e40008019000 */
[----:B--2---:R0:W-:Y:S02]  /*5ee0*/  UTMACMDFLUSH ;  /* 0x00000000000079b7 */ /* 0x0041e40000000000 */
.L_x_22:
[----:B------:R-:W-:Y:S01]  /*5ef0*/  IMAD.U32 R20, R15, 0x10, R20 ;  /* 0x000000100f147824 */ /* 0x000fe200078e0014 */
[----:B------:R-:W-:-:S04]  /*5f00*/  DEPBAR.LE SB0, 0x1 ;  /* 0x000080400000791a */ /* 0x000fc80000000000 */
[----:B------:R-:W-:Y:S02]  /*5f10*/  IADD3 R20, R20, UR7, R20 ;  /* 0x0000000714147c10 */ /* 0x000fe4000fffe014 */
[----:B------:R-:W-:Y:S02]  /*5f20*/  F2FP.BF16.F32.PACK_AB R13, R8, R13 ;  /* 0x0000000d080d723e */ /* 0x000fe400000010ff */
[----:B------:R-:W-:Y:S01]  /*5f30*/  F2FP.BF16.F32.PACK_AB R15, R31, R30 ;  /* 0x0000001e1f0f723e */ /* 0x000fe200000010ff */
[----:B------:R-:W-:Y:S01]  /*5f40*/  VIADD R20, R20, 0xc800 ;  /* 0x0000c80014147836 */ /* 0x000fe20000000000 */
[----:B------:R-:W-:Y:S02]  /*5f50*/  F2FP.BF16.F32.PACK_AB R14, R29, R14 ;  /* 0x0000000e1d0e723e */ /* 0x000fe400000010ff */
[----:B------:R-:W-:Y:S02]  /*5f60*/  F2FP.BF16.F32.PACK_AB R12, R25, R12 ;  /* 0x0000000c190c723e */ /* 0x000fe400000010ff */
[----:B------:R-:W-:-:S02]  /*5f70*/  SHF.R.U32.HI R3, RZ, 0x3, R20 ;  /* 0x00000003ff037819 */ /* 0x000fc40000011614 */
[----:B------:R-:W-:Y:S02]  /*5f80*/  F2FP.BF16.F32.PACK_AB R23, R28, R23 ;  /* 0x000000171c17723e */ /* 0x000fe400000010ff */
[----:B------:R-:W-:Y:S01]  /*5f90*/  LOP3.LUT R2, R20, 0x10, R3, 0x78, !PT ;  /* 0x0000001014027812 */ /* 0x000fe200078e7803 */
[----:B------:R-:W-:Y:S01]  /*5fa0*/  IMAD.MOV.U32 R3, RZ, RZ, RZ ;  /* 0x000000ffff037224 */ /* 0x000fe200078e00ff */
[----:B------:R-:W-:Y:S02]  /*5fb0*/  F2FP.BF16.F32.PACK_AB R22, R37, R22 ;  /* 0x000000162516723e */ /* 0x000fe400000010ff */
[C---:B-1----:R-:W-:Y:S02]  /*5fc0*/  IADD3 R4, P1, R2.reuse, 0x1000, RZ ;  /* 0x0000100002047810 */ /* 0x042fe40007f3e0ff */
[C---:B------:R-:W-:Y:S02]  /*5fd0*/  IADD3 R6, P2, R2.reuse, 0x2000, RZ ;  /* 0x0000200002067810 */ /* 0x040fe40007f5e0ff */
[C---:B------:R-:W-:Y:S01]  /*5fe0*/  IADD3 R10, P3, R2.reuse, 0x4000, RZ ;  /* 0x00004000020a7810 */ /* 0x040fe20007f7e0ff */
[----:B------:R-:W-:Y:S01]  /*5ff0*/  IMAD.X R5, RZ, RZ, RZ, P1 ;  /* 0x000000ffff057224 */ /* 0x000fe200008e06ff */
[C---:B------:R-:W-:Y:S01]  /*6000*/  IADD3 R8, P1, R2.reuse, 0x3000, RZ ;  /* 0x0000300002087810 */ /* 0x040fe20007f3e0ff */
[----:B------:R-:W-:Y:S01]  /*6010*/  IMAD.X R7, RZ, RZ, RZ, P2 ;  /* 0x000000ffff077224 */ /* 0x000fe200010e06ff */
[----:B------:R-:W-:Y:S01]  /*6020*/  MOV R0, R2 ;  /* 0x0000000200007202 */ /* 0x000fe20000000f00 */
[----:B------:R-:W-:Y:S01]  /*6030*/  BAR.SYNC.DEFER_BLOCKING 0x1, 0x100 ;  /* 0x0044000000007b1d */ /* 0x000fe20000010000 */
[----:B------:R-:W-:Y:S01]  /*6040*/  IADD3 R2, P2, R2, 0x5000, RZ ;  /* 0x0000500002027810 */ /* 0x000fe20007f5e0ff */
[----:B------:R-:W-:Y:S01]  /*6050*/  IMAD.X R9, RZ, RZ, RZ, P1 ;  /* 0x000000ffff097224 */ /* 0x000fe200008e06ff */
[----:B------:R-:W-:Y:S01]  /*6060*/  MOV R24, R4 ;  /* 0x0000000400187202 */ /* 0x000fe20000000f00 */
[----:B------:R-:W-:Y:S01]  /*6070*/  IMAD.X R11, RZ, RZ, RZ, P3 ;  /* 0x000000ffff0b7224 */ /* 0x000fe200018e06ff */
[----:B------:R-:W-:Y:S01]  /*6080*/  F2FP.BF16.F32.PACK_AB R21, R16, R21 ;  /* 0x000000151015723e */ /* 0x000fe200000010ff */
[----:B------:R-:W-:Y:S01]  /*6090*/  IMAD.X R3, RZ, RZ, RZ, P2 ;  /* 0x000000ffff037224 */ /* 0x000fe200010e06ff */
[----:B------:R-:W-:-:S02]  /*60a0*/  F2FP.BF16.F32.PACK_AB R20, R33, R32 ;  /* 0x000000202114723e */ /* 0x000fc400000010ff */
[----:B------:R-:W-:Y:S02]  /*60b0*/  MOV R25, R6 ;  /* 0x0000000600197202 */ /* 0x000fe40000000f00 */
[----:B------:R-:W-:Y:S02]  /*60c0*/  F2FP.BF16.F32.PACK_AB R19, R36, R19 ;  /* 0x000000132413723e */ /* 0x000fe400000010ff */
[----:B------:R-:W-:Y:S02]  /*60d0*/  F2FP.BF16.F32.PACK_AB R18, R45, R18 ;  /* 0x000000122d12723e */ /* 0x000fe400000010ff */
[----:B------:R-:W-:Y:S02]  /*60e0*/  F2FP.BF16.F32.PACK_AB R17, R34, R17 ;  /* 0x000000112211723e */ /* 0x000fe400000010ff */
[----:B------:R-:W-:Y:S02]  /*60f0*/  F2FP.BF16.F32.PACK_AB R16, R41, R40 ;  /* 0x000000282910723e */ /* 0x000fe400000010ff */
[----:B------:R-:W-:-:S02]  /*6100*/  MOV R26, R8 ;  /* 0x00000008001a7202 */ /* 0x000fc40000000f00 */
[----:B------:R-:W-:Y:S02]  /*6110*/  F2FP.BF16.F32.PACK_AB R9, R59, R58 ;  /* 0x0000003a3b09723e */ /* 0x000fe400000010ff */
[----:B------:R-:W-:Y:S01]  /*6120*/  F2FP.BF16.F32.PACK_AB R8, R57, R56 ;  /* 0x000000383908723e */ /* 0x000fe200000010ff */
[----:B------:R1:W-:Y:S01]  /*6130*/  STSM.16.M88.4 [R0], R12 ;  /* 0x0000000c00007844 */ /* 0x0003e20000000200 */
[----:B------:R-:W-:Y:S02]  /*6140*/  MOV R2, R2 ;  /* 0x0000000200027202 */ /* 0x000fe40000000f00 */
[----:B------:R-:W-:Y:S01]  /*6150*/  F2FP.BF16.F32.PACK_AB R7, R71, R70 ;  /* 0x000000464707723e */ /* 0x000fe200000010ff */
[----:B------:R2:W-:Y:S01]  /*6160*/  STSM.16.M88.4 [R24], R20 ;  /* 0x0000001418007844 */ /* 0x0005e20000000200 */
[----:B------:R-:W-:Y:S02]  /*6170*/  F2FP.BF16.F32.PACK_AB R6, R69, R68 ;  /* 0x000000444506723e */ /* 0x000fe400000010ff */
[----:B------:R-:W-:Y:S01]  /*6180*/  F2FP.BF16.F32.PACK_AB R5, R67, R66 ;  /* 0x000000424305723e */ /* 0x000fe200000010ff */
[----:B------:R2:W-:Y:S01]  /*6190*/  STSM.16.M88.4 [R25], R16 ;  /* 0x0000001019007844 */ /* 0x0005e20000000200 */
[----:B------:R-:W-:-:S02]  /*61a0*/  F2FP.BF16.F32.PACK_AB R4, R65, R64 ;  /* 0x000000404104723e */ /* 0x000fc400000010ff */
[----:B-1----:R-:W-:Y:S02]  /*61b0*/  MOV R0, R10 ;  /* 0x0000000a00007202 */ /* 0x002fe40000000f00 */
[----:B------:R-:W-:Y:S02]  /*61c0*/  F2FP.BF16.F32.PACK_AB R15, R55, R54 ;  /* 0x00000036370f723e */ /* 0x000fe400000010ff */
[----:B------:R-:W-:Y:S02]  /*61d0*/  F2FP.BF16.F32.PACK_AB R14, R53, R52 ;  /* 0x00000034350e723e */ /* 0x000fe400000010ff */
[----:B------:R-:W-:Y:S02]  /*61e0*/  F2FP.BF16.F32.PACK_AB R13, R51, R50 ;  /* 0x00000032330d723e */ /* 0x000fe400000010ff */
[----:B------:R-:W-:Y:S02]  /*61f0*/  F2FP.BF16.F32.PACK_AB R12, R49, R48 ;  /* 0x00000030310c723e */ /* 0x000fe400000010ff */
[----:B------:R-:W-:-:S02]  /*6200*/  F2FP.BF16.F32.PACK_AB R11, R63, R62 ;  /* 0x0000003e3f0b723e */ /* 0x000fc400000010ff */
[----:B------:R-:W-:Y:S01]  /*6210*/  F2FP.BF16.F32.PACK_AB R10, R61, R60 ;  /* 0x0000003c3d0a723e */ /* 0x000fe200000010ff */
[----:B------:R2:W-:Y:S04]  /*6220*/  STSM.16.M88.4 [R26], R12 ;  /* 0x0000000c1a007844 */ /* 0x0005e80000000200 */
[----:B------:R2:W-:Y:S04]  /*6230*/  STSM.16.M88.4 [R0], R8 ;  /* 0x0000000800007844 */ /* 0x0005e80000000200 */
[----:B------:R2:W-:Y:S01]  /*6240*/  STSM.16.M88.4 [R2], R4 ;  /* 0x0000000402007844 */ /* 0x0005e20000000200 */
[----:B------:R1:W-:Y:S06]  /*6250*/  MEMBAR.ALL.CTA ;  /* 0x0000000000007992 */ /* 0x0003ec0000008000 */
[----:B-1----:R-:W1:Y:S02]  /*6260*/  FENCE.VIEW.ASYNC.S ;  /* 0x00000000000073c6 */ /* 0x002e640000000000 */
[----:B-1----:R-:W-:Y:S06]  /*6270*/  BAR.SYNC.DEFER_BLOCKING 0x1, 0x100 ;  /* 0x0044000000007b1d */ /* 0x002fec0000010000 */
[----:B------:R-:W-:Y:S05]  /*6280*/  @P0 EXIT ;  /* 0x000000000000094d */ /* 0x000fea0003800000 */
[----:B------:R-:W-:Y:S01]  /*6290*/  ULDC.64 UR14, c[0x0][0x198] ;  /* 0x00006600000e7ab9 */ /* 0x000fe20000000a00 */
[----:B------:R-:W-:Y:S02]  /*62a0*/  UIADD3 UR8, UR7, 0xc800, URZ ;  /* 0x0000c80007087890 */ /* 0x000fe4000fffe03f */
[----:B------:R-:W-:Y:S02]  /*62b0*/  UIADD3 UR14, UP0, UR14, 0x270, URZ ;  /* 0x000002700e0e7890 */ /* 0x000fe4000ff1e03f */
[----:B------:R-:W-:Y:S02]  /*62c0*/  UIADD3 UR6, UR7, 0xd800, URZ ;  /* 0x0000d80007067890 */ /* 0x000fe4000fffe03f */
[----:B------:R-:W-:Y:S02]  /*62d0*/  UIADD3.X UR15, URZ, UR15, URZ, UP0, !UPT ;  /* 0x0000000f3f0f7290 */ /* 0x000fe400087fe43f */
[----:B------:R-:W-:Y:S01]  /*62e0*/  UIADD3 UR13, UR7, 0xe800, URZ ;  /* 0x0000e800070d7890 */ /* 0x000fe2000fffe03f */
[----:B------:R-:W-:Y:S01]  /*62f0*/  UMOV UR9, URZ ;  /* 0x0000003f00097c82 */ /* 0x000fe20008000000 */
[----:B------:R-:W-:Y:S01]  /*6300*/  UMOV UR4, 0x10 ;  /* 0x0000001000047882 */ /* 0x000fe20000000000 */
[----:B------:R-:W-:Y:S01]  /*6310*/  UIADD3 UR17, UR7, 0xf800, URZ ;  /* 0x0000f80007117890 */ /* 0x000fe2000fffe03f */
[----:B------:R-:W-:-:S03]  /*6320*/  UMOV UR16, 0x20 ;  /* 0x0000002000107882 */ /* 0x000fc60000000000 */
[----:B------:R1:W-:Y:S01]  /*6330*/  UTMASTG.4D [UR8], [UR14], desc[URZ] ;  /* 0x00003f080e0073b5 */ /* 0x0003e20008019000 */
[----:B------:R-:W-:Y:S01]  /*6340*/  UMOV UR5, 0x30 ;  /* 0x0000003000057882 */ /* 0x000fe20000000000 */
[----:B-1----:R-:W-:Y:S01]  /*6350*/  UMOV UR8, UR6 ;  /* 0x0000000600087c82 */ /* 0x002fe20008000000 */
[----:B------:R-:W-:Y:S01]  /*6360*/  UMOV UR9, UR4 ;  /* 0x0000000400097c82 */ /* 0x000fe20008000000 */
[----:B------:R-:W-:Y:S01]  /*6370*/  UIADD3 UR4, UR7, 0x10800, URZ ;  /* 0x0001080007047890 */ /* 0x000fe2000fffe03f */
[----:B------:R1:W-:Y:S01]  /*6380*/  UTMASTG.4D [UR8], [UR14], desc[URZ] ;  /* 0x00003f080e0073b5 */ /* 0x0003e20008019000 */
[----:B------:R-:W-:Y:S01]  /*6390*/  UIADD3 UR6, UR7, 0x11800, URZ ;  /* 0x0001180007067890 */ /* 0x000fe2000fffe03f */
[----:B-1----:R-:W-:Y:S01]  /*63a0*/  UMOV UR8, UR13 ;  /* 0x0000000d00087c82 */ /* 0x002fe20008000000 */
[----:B------:R-:W-:Y:S02]  /*63b0*/  UMOV UR9, UR16 ;  /* 0x0000001000097c82 */ /* 0x000fe40008000000 */
[----:B------:R1:W-:Y:S02]  /*63c0*/  UTMASTG.4D [UR8], [UR14], desc[URZ] ;  /* 0x00003f080e0073b5 */ /* 0x0003e40008019000 */
[----:B-1----:R-:W-:Y:S01]  /*63d0*/  UMOV UR8, UR17 ;  /* 0x0000001100087c82 */ /* 0x002fe20008000000 */
[----:B------:R-:W-:Y:S01]  /*63e0*/  UMOV UR9, UR5 ;  /* 0x0000000500097c82 */ /* 0x000fe20008000000 */
[----:B------:R-:W-:Y:S01]  /*63f0*/  UMOV UR5, 0x40 ;  /* 0x0000004000057882 */ /* 0x000fe20000000000 */
[----:B------:R1:W-:Y:S02]  /*6400*/  UTMASTG.4D [UR8], [UR14], desc[URZ] ;  /* 0x00003f080e0073b5 */ /* 0x0003e40008019000 */
[----:B-1----:R-:W-:Y:S01]  /*6410*/  UMOV UR8, UR4 ;  /* 0x0000000400087c82 */ /* 0x002fe20008000000 */
[----:B------:R-:W-:Y:S01]  /*6420*/  UMOV UR9, UR5 ;  /* 0x0000000500097c82 */ /* 0x000fe20008000000 */
[----:B------:R-:W-:Y:S01]  /*6430*/  UMOV UR4, 0x50 ;  /* 0x0000005000047882 */ /* 0x000fe20000000000 */
[----:B------:R1:W-:Y:S02]  /*6440*/  UTMASTG.4D [UR8], [UR14], desc[URZ] ;  /* 0x00003f080e0073b5 */ /* 0x0003e40008019000 */
[----:B-1----:R-:W-:Y:S01]  /*6450*/  UMOV UR8, UR6 ;  /* 0x0000000600087c82 */ /* 0x002fe20008000000 */
[----:B------:R-:W-:-:S02]  /*6460*/  UMOV UR9, UR4 ;  /* 0x0000000400097c82 */ /* 0x000fc40008000000 */
[----:B------:R3:W-:Y:S02]  /*6470*/  UTMASTG.4D [UR8], [UR14], desc[URZ] ;  /* 0x00003f080e0073b5 */ /* 0x0007e40008019000 */
[----:B---3--:R0:W-:Y:S02]  /*6480*/  UTMACMDFLUSH ;  /* 0x00000000000079b7 */ /* 0x0081e40000000000 */
.L_x_13:
[----:B------:R-:W-:-:S04]  /*6490*/  DEPBAR.LE SB0, 0x0 ;  /* 0x000080000000791a */ /* 0x000fc80000000000 */
[----:B------:R-:W-:Y:S05]  /*64a0*/  EXIT ;  /* 0x000000000000794d */ /* 0x000fea0003800000 */
.L_x_3:
[----:B-1----:R-:W-:Y:S02]  /*64b0*/  IMAD.U32 R5, RZ, RZ, UR33 ;  /* 0x00000021ff057e24 */ /* 0x002fe4000f8e00ff */
[----:B------:R-:W-:Y:S02]  /*64c0*/  IMAD.MOV.U32 R2, RZ, RZ, -0x80000000 ;  /* 0x80000000ff027424 */ /* 0x000fe400078e00ff */
[----:B------:R-:W-:-:S04]  /*64d0*/  IMAD.MOV.U32 R3, RZ, RZ, -0x80000000 ;  /* 0x80000000ff037424 */ /* 0x000fc800078e00ff */
[----:B------:R1:W2:Y:S03]  /*64e0*/  SYNCS.PHASECHK.TRANS64.TRYWAIT P0, [R5+URZ+0x10], R3 ;  /* 0x00001003050075a7 */ /* 0x0002a6000800017f */
[----:B--2---:R-:W-:Y:S05]  /*64f0*/  @!P0 NANOSLEEP.SYNCS 0x989680 ;  /* 0x009896800000895d */ /* 0x004fea0003900000 */
[----:B------:R-:W2:Y:S02]  /*6500*/  @!P0 SYNCS.PHASECHK.TRANS64 P0, [R5+URZ+0x10], R3 ;  /* 0x00001003050085a7 */ /* 0x000ea4000800007f */
[----:B--2---:R-:W-:Y:S05]  /*6510*/  @!P0 BRA `(.L_x_3) ;  /* 0xfffffffc00e48947 */ /* 0x004fea000383ffff */
[----:B------:R-:W-:Y:S05]  /*6520*/  BRA `(.L_x_23) ;  /* 0xffffffa000987947 */ /* 0x000fea000383ffff */
.L_x_4:
        /* <DEDUP_REMOVED lines=8> */
.L_x_6:
[----:B------:R-:W-:-:S07]  /*65b0*/  IMAD.MOV.U32 R3, RZ, RZ, R2 ;  /* 0x000000ffff037224 */ /* 0x000fce00078e0002 */
.L_x_25:
[----:B-1----:R-:W-:-:S04]  /*65c0*/  IMAD.U32 R9, RZ, RZ, UR33 ;  /* 0x00000021ff097e24 */ /* 0x002fc8000f8e00ff */
[----:B------:R1:W2:Y:S03]  /*65d0*/  SYNCS.PHASECHK.TRANS64.TRYWAIT P0, [R9+URZ+0x18], R3 ;  /* 0x00001803090075a7 */ /* 0x0002a6000800017f */
[----:B--2---:R-:W-:Y:S05]  /*65e0*/  @!P0 NANOSLEEP.SYNCS 0x989680 ;  /* 0x009896800000895d */ /* 0x004fea0003900000 */
[----:B------:R-:W2:Y:S02]  /*65f0*/  @!P0 SYNCS.PHASECHK.TRANS64 P0, [R9+URZ+0x18], R3 ;  /* 0x00001803090085a7 */ /* 0x000ea4000800007f */
[----:B--2---:R-:W-:Y:S05]  /*6600*/  @!P0 BRA `(.L_x_25) ;  /* 0xfffffffc00ec8947 */ /* 0x004fea000383ffff */
[----:B------:R-:W-:Y:S05]  /*6610*/  BRA `(.L_x_26) ;  /* 0xffffffac00ec7947 */ /* 0x000fea000383ffff */
.L_x_7:
[----:B------:R-:W-:-:S07]  /*6620*/  IMAD.MOV.U32 R3, RZ, RZ, R2 ;  /* 0x000000ffff037224 */ /* 0x000fce00078e0002 */
.L_x_27:
[----:B-1----:R-:W-:-:S04]  /*6630*/  IMAD.U32 R9, RZ, RZ, UR33 ;  /* 0x00000021ff097e24 */ /* 0x002fc8000f8e00ff */
[----:B------:R1:W2:Y:S03]  /*6640*/  SYNCS.PHASECHK.TRANS64.TRYWAIT P0, [R9+URZ+0x38], R3 ;  /* 0x00003803090075a7 */ /* 0x0002a6000800017f */
[----:B--2---:R-:W-:Y:S05]  /*6650*/  @!P0 NANOSLEEP.SYNCS 0x989680 ;  /* 0x009896800000895d */ /* 0x004fea0003900000 */
[----:B------:R-:W2:Y:S02]  /*6660*/  @!P0 SYNCS.PHASECHK.TRANS64 P0, [R9+URZ+0x38], R3 ;  /* 0x00003803090085a7 */ /* 0x000ea4000800007f */
[----:B--2---:R-:W-:Y:S05]  /*6670*/  @!P0 BRA `(.L_x_27) ;  /* 0xfffffffc00ec8947 */ /* 0x004fea000383ffff */
[----:B------:R-:W-:Y:S05]  /*6680*/  BRA `(.L_x_28) ;  /* 0xffffffb000687947 */ /* 0x000fea000383ffff */
.L_x_8:
[----:B------:R-:W-:-:S04]  /*6690*/  IMAD.U32 R2, R6, -0x80000000, RZ ;  /* 0x8000000006027824 */ /* 0x000fc800078e00ff */
[----:B-1----:R-:W-:-:S07]  /*66a0*/  IMAD.MOV.U32 R3, RZ, RZ, R2 ;  /* 0x000000ffff037224 */ /* 0x002fce00078e0002 */
.L_x_29:
[----:B-1----:R-:W-:-:S04]  /*66b0*/  IMAD.U32 R9, RZ, RZ, UR33 ;  /* 0x00000021ff097e24 */ /* 0x002fc8000f8e00ff */
[----:B------:R1:W2:Y:S03]  /*66c0*/  SYNCS.PHASECHK.TRANS64.TRYWAIT P0, [R9+URZ+0x10], R3 ;  /* 0x00001003090075a7 */ /* 0x0002a6000800017f */
[----:B--2---:R-:W-:Y:S05]  /*66d0*/  @!P0 NANOSLEEP.SYNCS 0x989680 ;  /* 0x009896800000895d */ /* 0x004fea0003900000 */
[----:B------:R-:W2:Y:S02]  /*66e0*/  @!P0 SYNCS.PHASECHK.TRANS64 P0, [R9+URZ+0x10], R3 ;  /* 0x00001003090085a7 */ /* 0x000ea4000800007f */
[----:B--2---:R-:W-:Y:S05]  /*66f0*/  @!P0 BRA `(.L_x_29) ;  /* 0xfffffffc00ec8947 */ /* 0x004fea000383ffff */
[----:B------:R-:W-:Y:S05]  /*6700*/  BRA `(.L_x_30) ;  /* 0xffffffb000f47947 */ /* 0x000fea000383ffff */
.L_x_9:
[----:B-1----:R-:W-:-:S07]  /*6710*/  IMAD.MOV.U32 R3, RZ, RZ, R2 ;  /* 0x000000ffff037224 */ /* 0x002fce00078e0002 */
.L_x_31:
[----:B-1----:R-:W-:-:S04]  /*6720*/  IMAD.U32 R9, RZ, RZ, UR33 ;  /* 0x00000021ff097e24 */ /* 0x002fc8000f8e00ff */
[----:B------:R1:W2:Y:S03]  /*6730*/  SYNCS.PHASECHK.TRANS64.TRYWAIT P0, [R9+URZ+0x30], R3 ;  /* 0x00003003090075a7 */ /* 0x0002a6000800017f */
[----:B--2---:R-:W-:Y:S05]  /*6740*/  @!P0 NANOSLEEP.SYNCS 0x989680 ;  /* 0x009896800000895d */ /* 0x004fea0003900000 */
[----:B------:R-:W2:Y:S02]  /*6750*/  @!P0 SYNCS.PHASECHK.TRANS64 P0, [R9+URZ+0x30], R3 ;  /* 0x00003003090085a7 */ /* 0x000ea4000800007f */
[----:B--2---:R-:W-:Y:S05]  /*6760*/  @!P0 BRA `(.L_x_31) ;  /* 0xfffffffc00ec8947 */ /* 0x004fea000383ffff */
[----:B------:R-:W-:Y:S05]  /*6770*/  BRA `(.L_x_32) ;  /* 0xffffffb400847947 */ /* 0x000fea000383ffff */
.L_x_11:
[----:B------:R-:W-:-:S07]  /*6780*/  IMAD.MOV.U32 R3, RZ, RZ, R2 ;  /* 0x000000ffff037224 */ /* 0x000fce00078e0002 */
.L_x_33:
[----:B-1----:R-:W-:-:S04]  /*6790*/  IMAD.U32 R5, RZ, RZ, UR33 ;  /* 0x00000021ff057e24 */ /* 0x002fc8000f8e00ff */
[----:B------:R1:W2:Y:S03]  /*67a0*/  SYNCS.PHASECHK.TRANS64.TRYWAIT P0, [R5+URZ+0x18], R3 ;  /* 0x00001803050075a7 */ /* 0x0002a6000800017f */
[----:B--2---:R-:W-:Y:S05]  /*67b0*/  @!P0 NANOSLEEP.SYNCS 0x989680 ;  /* 0x009896800000895d */ /* 0x004fea0003900000 */
[----:B------:R-:W2:Y:S02]  /*67c0*/  @!P0 SYNCS.PHASECHK.TRANS64 P0, [R5+URZ+0x18], R3 ;  /* 0x00001803050085a7 */ /* 0x000ea4000800007f */
[----:B--2---:R-:W-:Y:S05]  /*67d0*/  @!P0 BRA `(.L_x_33) ;  /* 0xfffffffc00ec8947 */ /* 0x004fea000383ffff */
[----:B------:R-:W-:Y:S05]  /*67e0*/  BRA `(.L_x_34) ;  /* 0xffffffb800707947 */ /* 0x000fea000383ffff */
.L_x_12:
[----:B-1----:R-:W-:-:S07]  /*67f0*/  IMAD.MOV.U32 R3, RZ, RZ, R2 ;  /* 0x000000ffff037224 */ /* 0x002fce00078e0002 */
.L_x_35:
[----:B-1----:R-:W-:-:S04]  /*6800*/  IMAD.U32 R5, RZ, RZ, UR33 ;  /* 0x00000021ff057e24 */ /* 0x002fc8000f8e00ff */
[----:B------:R1:W2:Y:S03]  /*6810*/  SYNCS.PHASECHK.TRANS64.TRYWAIT P0, [R5+URZ+0x38], R3 ;  /* 0x00003803050075a7 */ /* 0x0002a6000800017f */
[----:B--2---:R-:W-:Y:S05]  /*6820*/  @!P0 NANOSLEEP.SYNCS 0x989680 ;  /* 0x009896800000895d */ /* 0x004fea0003900000 */
[----:B------:R-:W2:Y:S02]  /*6830*/  @!P0 SYNCS.PHASECHK.TRANS64 P0, [R5+URZ+0x38], R3 ;  /* 0x00003803050085a7 */ /* 0x000ea4000800007f */
[----:B--2---:R-:W-:Y:S05]  /*6840*/  @!P0 BRA `(.L_x_35) ;  /* 0xfffffffc00ec8947 */ /* 0x004fea000383ffff */
[----:B------:R-:W-:Y:S05]  /*6850*/  BRA `(.L_x_36) ;  /* 0xffffffbc00047947 */ /* 0x000fea000383ffff */
.L_x_18:
[--C-:B------:R-:W-:Y:S02]  /*6860*/  IMAD.MOV.U32 R4, RZ, RZ, R6.reuse ;  /* 0x000000ffff047224 */ /* 0x100fe400078e0006 */
[----:B------:R-:W-:-:S07]  /*6870*/  IMAD.MOV.U32 R5, RZ, RZ, R6 ;  /* 0x000000ffff057224 */ /* 0x000fce00078e0006 */
.L_x_37:
[----:B-1----:R-:W-:-:S04]  /*6880*/  IMAD.U32 R7, RZ, RZ, UR22 ;  /* 0x00000016ff077e24 */ /* 0x002fc8000f8e00ff */
[----:B------:R1:W2:Y:S03]  /*6890*/  SYNCS.PHASECHK.TRANS64.TRYWAIT P0, [R7+URZ], R5 ;  /* 0x00000005070075a7 */ /* 0x0002a6000800017f */
[----:B--2---:R-:W-:Y:S05]  /*68a0*/  @!P0 NANOSLEEP.SYNCS 0x989680 ;  /* 0x009896800000895d */ /* 0x004fea0003900000 */
[----:B------:R-:W2:Y:S02]  /*68b0*/  @!P0 SYNCS.PHASECHK.TRANS64 P0, [R7+URZ], R5 ;  /* 0x00000005070085a7 */ /* 0x000ea4000800007f */
[----:B--2---:R-:W-:Y:S05]  /*68c0*/  @!P0 BRA `(.L_x_37) ;  /* 0xfffffffc00ec8947 */ /* 0x004fea000383ffff */
[----:B------:R-:W-:Y:S05]  /*68d0*/  BRA `(.L_x_17) ;  /* 0xffffffcc00607947 */ /* 0x000fea000383ffff */
.L_x_20:
[----:B------:R-:W-:-:S07]  /*68e0*/  IMAD.MOV.U32 R7, RZ, RZ, R6 ;  /* 0x000000ffff077224 */ /* 0x000fce00078e0006 */
.L_x_38:
[----:B-1----:R-:W-:-:S04]  /*68f0*/  IMAD.U32 R11, RZ, RZ, UR22 ;  /* 0x00000016ff0b7e24 */ /* 0x002fc8000f8e00ff */
[----:B------:R1:W2:Y:S03]  /*6900*/  SYNCS.PHASECHK.TRANS64.TRYWAIT P0, [R11+URZ+0x20], R7 ;  /* 0x000020070b0075a7 */ /* 0x0002a6000800017f */
[----:B--2---:R-:W-:Y:S05]  /*6910*/  @!P0 NANOSLEEP.SYNCS 0x989680 ;  /* 0x009896800000895d */ /* 0x004fea0003900000 */
[----:B------:R-:W2:Y:S02]  /*6920*/  @!P0 SYNCS.PHASECHK.TRANS64 P0, [R11+URZ+0x20], R7 ;  /* 0x000020070b0085a7 */ /* 0x000ea4000800007f */
[----:B--2---:R-:W-:Y:S05]  /*6930*/  @!P0 BRA `(.L_x_38) ;  /* 0xfffffffc00ec8947 */ /* 0x004fea000383ffff */
[----:B------:R-:W-:Y:S05]  /*6940*/  BRA `(.L_x_19) ;  /* 0xffffffcc00e47947 */ /* 0x000fea000383ffff */
.L_x_39:
[----:B------:R-:W-:-:S00]  /*6950*/  BRA `(.L_x_39) ;  /* 0xfffffffc00fc7947 */ /* 0x000fc0000383ffff */
[----:B------:R-:W-:-:S00]  /*6960*/  NOP ;  /* 0x0000000000007918 */ /* 0x000fc00000000000 */
        /* <DEDUP_REMOVED lines=9> */
.L_x_40:


//--------------------- .nv.shared.kernel_cutlass_kernel_flash_attncuteflash_bwd_sm90FlashAttentionBackwardSm90_object_at__tensor0000o9611101213_tensor0000o9611101213_tensor0000o9611101213_tensor0000o9611101213_tensor0000o_0 --------------------------
	.section	.nv.shared.kernel_cutlass_kernel_flash_attncuteflash_bwd_sm90FlashAttentionBackwardSm90_object_at__tensor0000o9611101213_tensor0000o9611101213_tensor0000o9611101213_tensor0000o9611101213_tensor0000o_0,"aw",@nobits
	.sectionflags	@""
	.align	1024
	.zero		1024


//--------------------- .nv.shared.reserved.0     --------------------------
	.section	.nv.shared.reserved.0,"aw",@nobits
	.weak		__nv_reservedSMEM_offset_0_alias
	.size		__nv_reservedSMEM_offset_0_alias, 0, 0
	.other		__nv_reservedSMEM_offset_0_alias,@"STO_CUDA_RESERVED_SHARED STV_DEFAULT"
__nv_reservedSMEM_offset_0_alias:
	.zero		0


//--------------------- .nv.constant0.kernel_cutlass_kernel_flash_attncuteflash_bwd_sm90FlashAttentionBackwardSm90_object_at__tensor0000o9611101213_tensor0000o9611101213_tensor0000o9611101213_tensor0000o9611101213_tensor0000o_0 --------------------------
	.section	.nv.constant0.kernel_cutlass_kernel_flash_attncuteflash_bwd_sm90FlashAttentionBackwardSm90_object_at__tensor0000o9611101213_tensor0000o9611101213_tensor0000o9611101213_tensor0000o9611101213_tensor0000o_0,"a",@progbits
	.sectionflags	@""
	.align	4
.nv.constant0.kernel_cutlass_kernel_flash_attncuteflash_bwd_sm90FlashAttentionBackwardSm90_object_at__tensor0000o9611101213_tensor0000o9611101213_tensor0000o9611101213_tensor0000o9611101213_tensor0000o_0:
	.zero		1564


//--------------------- SYMBOLS --------------------------

	.type		.nv.reservedSmem.offset0,@object
	.size		.nv.reservedSmem.offset0,0x4
